	.target	sm_100a

	.elftype	@"ET_EXEC"


//--------------------- .note.nv.tkinfo           --------------------------
	.section	.note.nv.tkinfo,"",@"SHT_NOTE"
	.sectionflags	@"SHF_NOTE_NV_TKINFO"
	.tkinfo
        /*0018*/ 	.word	0x00000002
        /*0030*/ 	.string	""
        /*0030*/ 	.string	"ptxas"
        /*0030*/ 	.string	"Cuda compilation tools, release 13.0, V13.0.88"
        /*0030*/ 	.string	"Build cuda_13.0.r13.0/compiler.36424714_0"
        /*0030*/ 	.string	"-arch sm_100a -m 64 "



//--------------------- .note.nv.cuinfo           --------------------------
	.section	.note.nv.cuinfo,"",@"SHT_NOTE"
	.sectionflags	@"SHF_NOTE_NV_CUINFO"
        /*0018*/ 	.short	0x0002
        /*001a*/ 	.short	0x0064
        /*001c*/ 	.short	0x0082
	.zero		2


//--------------------- .nv.info                  --------------------------
	.section	.nv.info,"",@"SHT_CUDA_INFO"
	.align	4


	//----- nvinfo : EIATTR_REGCOUNT
	.align		4
        /*0000*/ 	.byte	0x04, 0x2f
        /*0002*/ 	.short	(.L_12 - .L_11)
	.align		4
.L_11:
        /*0004*/ 	.word	index@(_ZN7cutlass6KernelINS_4gemm6kernel13TrmmUniversalINS1_11threadblock13MmaMultistageINS1_9GemmShapeILi32ELi32ELi16EEENS_9transform11threadblock44PredicatedTileAccessIteratorTriangularMatrixINS_11MatrixShapeILi32ELi16EEEdNS_6layout8RowMajorELi1ENS8_29PitchLinearWarpRakedThreadMapINS_16PitchLinearShapeILi16ELi32EEELi128ENSG_ILi16ELi2EEELi1EEELNS_8SideModeE1ELNS_8FillModeE0ELNS_8DiagTypeE3ENS_5ArrayIdLi1ELb1EEEEENS9_25RegularTileAccessIteratorISC_dNSD_40RowMajorTensorOpMultiplicand64bCrosswiseELi1ESJ_Li8EEELNS_4arch14CacheOperation4KindE0ENSA_INSB_ILi16ELi32EEEdSE_Li0ENS8_31PitchLinearWarpStripedThreadMapINSG_ILi32ELi16EEELi128ESI_Li1EEELSK_1ELSL_2ELSM_0ESO_EENSQ_ISW_dNSD_40RowMajorTensorOpMultiplicandCongruous64bELi0ESZ_Li8EEELSV_0EdSE_NS4_9MmaPolicyINS1_4warp11MmaTensorOpINS6_ILi16ELi16ELi16EEEdSR_dS11_dSE_NS14_17MmaTensorOpPolicyINST_3MmaINS6_ILi8ELi8ELi4EEELi32EdSE_dNSD_11ColumnMajorEdSE_NST_13OpMultiplyAddEEENSB_ILi1ELi1EEEEELi1ELb0EbEENSB_ILi0ELi0EEES1G_Li1EEELi3ELNS1_23SharedMemoryClearOptionE1EbEENS_8epilogue11threadblock8EpilogueIS7_S1F_Li1ENS1L_22PredicatedTileIteratorINS1L_26OutputTileOptimalThreadMapINS1L_15OutputTileShapeILi32ELi8ELi2ELi1ELi1EEENS1P_ILi1ELi2ELi1ELi1ELi2EEELi128ELi1ELi64EEEdLb0ENSD_9NoPermuteELb1EEENS1K_4warp24FragmentIteratorTensorOpIS16_S19_dNSN_IdLi2ELb1EEESE_EENS1V_20TileIteratorTensorOpIS16_S19_dSE_EENS1L_18SharedLoadIteratorINS1S_18CompactedThreadMapEdLi8EEENS1K_6thread17LinearCombinationIdLi1EddLNS24_9ScaleType4KindE0ELNS_15FloatRoundStyleE2EdEENSB_ILi0ELi4EEELi1ELi1EEENS4_30GemmIdentityThreadblockSwizzleILi1EEELSK_1ELSL_2ELSM_0EEEEEvNT_6ParamsE)
        /*0008*/ 	.word	0x00000040


	//----- nvinfo : EIATTR_FRAME_SIZE
	.align		4
.L_12:
        /*000c*/ 	.byte	0x04, 0x11
        /*000e*/ 	.short	(.L_14 - .L_13)
	.align		4
.L_13:
        /*0010*/ 	.word	index@(_ZN7cutlass6KernelINS_4gemm6kernel13TrmmUniversalINS1_11threadblock13MmaMultistageINS1_9GemmShapeILi32ELi32ELi16EEENS_9transform11threadblock44PredicatedTileAccessIteratorTriangularMatrixINS_11MatrixShapeILi32ELi16EEEdNS_6layout8RowMajorELi1ENS8_29PitchLinearWarpRakedThreadMapINS_16PitchLinearShapeILi16ELi32EEELi128ENSG_ILi16ELi2EEELi1EEELNS_8SideModeE1ELNS_8FillModeE0ELNS_8DiagTypeE3ENS_5ArrayIdLi1ELb1EEEEENS9_25RegularTileAccessIteratorISC_dNSD_40RowMajorTensorOpMultiplicand64bCrosswiseELi1ESJ_Li8EEELNS_4arch14CacheOperation4KindE0ENSA_INSB_ILi16ELi32EEEdSE_Li0ENS8_31PitchLinearWarpStripedThreadMapINSG_ILi32ELi16EEELi128ESI_Li1EEELSK_1ELSL_2ELSM_0ESO_EENSQ_ISW_dNSD_40RowMajorTensorOpMultiplicandCongruous64bELi0ESZ_Li8EEELSV_0EdSE_NS4_9MmaPolicyINS1_4warp11MmaTensorOpINS6_ILi16ELi16ELi16EEEdSR_dS11_dSE_NS14_17MmaTensorOpPolicyINST_3MmaINS6_ILi8ELi8ELi4EEELi32EdSE_dNSD_11ColumnMajorEdSE_NST_13OpMultiplyAddEEENSB_ILi1ELi1EEEEELi1ELb0EbEENSB_ILi0ELi0EEES1G_Li1EEELi3ELNS1_23SharedMemoryClearOptionE1EbEENS_8epilogue11threadblock8EpilogueIS7_S1F_Li1ENS1L_22PredicatedTileIteratorINS1L_26OutputTileOptimalThreadMapINS1L_15OutputTileShapeILi32ELi8ELi2ELi1ELi1EEENS1P_ILi1ELi2ELi1ELi1ELi2EEELi128ELi1ELi64EEEdLb0ENSD_9NoPermuteELb1EEENS1K_4warp24FragmentIteratorTensorOpIS16_S19_dNSN_IdLi2ELb1EEESE_EENS1V_20TileIteratorTensorOpIS16_S19_dSE_EENS1L_18SharedLoadIteratorINS1S_18CompactedThreadMapEdLi8EEENS1K_6thread17LinearCombinationIdLi1EddLNS24_9ScaleType4KindE0ELNS_15FloatRoundStyleE2EdEENSB_ILi0ELi4EEELi1ELi1EEENS4_30GemmIdentityThreadblockSwizzleILi1EEELSK_1ELSL_2ELSM_0EEEEEvNT_6ParamsE)
        /*0014*/ 	.word	0x00000000


	//----- nvinfo : EIATTR_MIN_STACK_SIZE
	.align		4
.L_14:
        /*0018*/ 	.byte	0x04, 0x12
        /*001a*/ 	.short	(.L_16 - .L_15)
	.align		4
.L_15:
        /*001c*/ 	.word	index@(_ZN7cutlass6KernelINS_4gemm6kernel13TrmmUniversalINS1_11threadblock13MmaMultistageINS1_9GemmShapeILi32ELi32ELi16EEENS_9transform11threadblock44PredicatedTileAccessIteratorTriangularMatrixINS_11MatrixShapeILi32ELi16EEEdNS_6layout8RowMajorELi1ENS8_29PitchLinearWarpRakedThreadMapINS_16PitchLinearShapeILi16ELi32EEELi128ENSG_ILi16ELi2EEELi1EEELNS_8SideModeE1ELNS_8FillModeE0ELNS_8DiagTypeE3ENS_5ArrayIdLi1ELb1EEEEENS9_25RegularTileAccessIteratorISC_dNSD_40RowMajorTensorOpMultiplicand64bCrosswiseELi1ESJ_Li8EEELNS_4arch14CacheOperation4KindE0ENSA_INSB_ILi16ELi32EEEdSE_Li0ENS8_31PitchLinearWarpStripedThreadMapINSG_ILi32ELi16EEELi128ESI_Li1EEELSK_1ELSL_2ELSM_0ESO_EENSQ_ISW_dNSD_40RowMajorTensorOpMultiplicandCongruous64bELi0ESZ_Li8EEELSV_0EdSE_NS4_9MmaPolicyINS1_4warp11MmaTensorOpINS6_ILi16ELi16ELi16EEEdSR_dS11_dSE_NS14_17MmaTensorOpPolicyINST_3MmaINS6_ILi8ELi8ELi4EEELi32EdSE_dNSD_11ColumnMajorEdSE_NST_13OpMultiplyAddEEENSB_ILi1ELi1EEEEELi1ELb0EbEENSB_ILi0ELi0EEES1G_Li1EEELi3ELNS1_23SharedMemoryClearOptionE1EbEENS_8epilogue11threadblock8EpilogueIS7_S1F_Li1ENS1L_22PredicatedTileIteratorINS1L_26OutputTileOptimalThreadMapINS1L_15OutputTileShapeILi32ELi8ELi2ELi1ELi1EEENS1P_ILi1ELi2ELi1ELi1ELi2EEELi128ELi1ELi64EEEdLb0ENSD_9NoPermuteELb1EEENS1K_4warp24FragmentIteratorTensorOpIS16_S19_dNSN_IdLi2ELb1EEESE_EENS1V_20TileIteratorTensorOpIS16_S19_dSE_EENS1L_18SharedLoadIteratorINS1S_18CompactedThreadMapEdLi8EEENS1K_6thread17LinearCombinationIdLi1EddLNS24_9ScaleType4KindE0ELNS_15FloatRoundStyleE2EdEENSB_ILi0ELi4EEELi1ELi1EEENS4_30GemmIdentityThreadblockSwizzleILi1EEELSK_1ELSL_2ELSM_0EEEEEvNT_6ParamsE)
        /*0020*/ 	.word	0x00000000
.L_16:


//--------------------- .nv.compat                --------------------------
	.section	.nv.compat,"",@"SHT_CUDA_COMPAT_INFO"
	.align	4
        /*0000*/ 	.byte	0x02, 0x09, 0x01, 0x00, 0x02, 0x02, 0x01, 0x00, 0x02, 0x05, 0x05, 0x00, 0x03, 0x07, 0x01, 0x01
        /*0010*/ 	.byte	0x02, 0x03, 0x00, 0x00, 0x02, 0x06, 0x01, 0x00, 0x04, 0x0b, 0x08, 0x00, 0x01, 0x00, 0x00, 0x00
        /*0020*/ 	.byte	0x00, 0x00, 0x00, 0x00


//--------------------- .nv.info._ZN7cutlass6KernelINS_4gemm6kernel13TrmmUniversalINS1_11threadblock13MmaMultistageINS1_9GemmShapeILi32ELi32ELi16EEENS_9transform11threadblock44PredicatedTileAccessIteratorTriangularMatrixINS_11MatrixShapeILi32ELi16EEEdNS_6layout8RowMajorELi1ENS8_29PitchLinearWarpRakedThreadMapINS_16PitchLinearShapeILi16ELi32EEELi128ENSG_ILi16ELi2EEELi1EEELNS_8SideModeE1ELNS_8FillModeE0ELNS_8DiagTypeE3ENS_5ArrayIdLi1ELb1EEEEENS9_25RegularTileAccessIteratorISC_dNSD_40RowMajorTensorOpMultiplicand64bCrosswiseELi1ESJ_Li8EEELNS_4arch14CacheOperation4KindE0ENSA_INSB_ILi16ELi32EEEdSE_Li0ENS8_31PitchLinearWarpStripedThreadMapINSG_ILi32ELi16EEELi128ESI_Li1EEELSK_1ELSL_2ELSM_0ESO_EENSQ_ISW_dNSD_40RowMajorTensorOpMultiplicandCongruous64bELi0ESZ_Li8EEELSV_0EdSE_NS4_9MmaPolicyINS1_4warp11MmaTensorOpINS6_ILi16ELi16ELi16EEEdSR_dS11_dSE_NS14_17MmaTensorOpPolicyINST_3MmaINS6_ILi8ELi8ELi4EEELi32EdSE_dNSD_11ColumnMajorEdSE_NST_13OpMultiplyAddEEENSB_ILi1ELi1EEEEELi1ELb0EbEENSB_ILi0ELi0EEES1G_Li1EEELi3ELNS1_23SharedMemoryClearOptionE1EbEENS_8epilogue11threadblock8EpilogueIS7_S1F_Li1ENS1L_22PredicatedTileIteratorINS1L_26OutputTileOptimalThreadMapINS1L_15OutputTileShapeILi32ELi8ELi2ELi1ELi1EEENS1P_ILi1ELi2ELi1ELi1ELi2EEELi128ELi1ELi64EEEdLb0ENSD_9NoPermuteELb1EEENS1K_4warp24FragmentIteratorTensorOpIS16_S19_dNSN_IdLi2ELb1EEESE_EENS1V_20TileIteratorTensorOpIS16_S19_dSE_EENS1L_18SharedLoadIteratorINS1S_18CompactedThreadMapEdLi8EEENS1K_6thread17LinearCombinationIdLi1EddLNS24_9ScaleType4KindE0ELNS_15FloatRoundStyleE2EdEENSB_ILi0ELi4EEELi1ELi1EEENS4_30GemmIdentityThreadblockSwizzleILi1EEELSK_1ELSL_2ELSM_0EEEEEvNT_6ParamsE --------------------------
	.section	.nv.info._ZN7cutlass6KernelINS_4gemm6kernel13TrmmUniversalINS1_11threadblock13MmaMultistageINS1_9GemmShapeILi32ELi32ELi16EEENS_9transform11threadblock44PredicatedTileAccessIteratorTriangularMatrixINS_11MatrixShapeILi32ELi16EEEdNS_6layout8RowMajorELi1ENS8_29PitchLinearWarpRakedThreadMapINS_16PitchLinearShapeILi16ELi32EEELi128ENSG_ILi16ELi2EEELi1EEELNS_8SideModeE1ELNS_8FillModeE0ELNS_8DiagTypeE3ENS_5ArrayIdLi1ELb1EEEEENS9_25RegularTileAccessIteratorISC_dNSD_40RowMajorTensorOpMultiplicand64bCrosswiseELi1ESJ_Li8EEELNS_4arch14CacheOperation4KindE0ENSA_INSB_ILi16ELi32EEEdSE_Li0ENS8_31PitchLinearWarpStripedThreadMapINSG_ILi32ELi16EEELi128ESI_Li1EEELSK_1ELSL_2ELSM_0ESO_EENSQ_ISW_dNSD_40RowMajorTensorOpMultiplicandCongruous64bELi0ESZ_Li8EEELSV_0EdSE_NS4_9MmaPolicyINS1_4warp11MmaTensorOpINS6_ILi16ELi16ELi16EEEdSR_dS11_dSE_NS14_17MmaTensorOpPolicyINST_3MmaINS6_ILi8ELi8ELi4EEELi32EdSE_dNSD_11ColumnMajorEdSE_NST_13OpMultiplyAddEEENSB_ILi1ELi1EEEEELi1ELb0EbEENSB_ILi0ELi0EEES1G_Li1EEELi3ELNS1_23SharedMemoryClearOptionE1EbEENS_8epilogue11threadblock8EpilogueIS7_S1F_Li1ENS1L_22PredicatedTileIteratorINS1L_26OutputTileOptimalThreadMapINS1L_15OutputTileShapeILi32ELi8ELi2ELi1ELi1EEENS1P_ILi1ELi2ELi1ELi1ELi2EEELi128ELi1ELi64EEEdLb0ENSD_9NoPermuteELb1EEENS1K_4warp24FragmentIteratorTensorOpIS16_S19_dNSN_IdLi2ELb1EEESE_EENS1V_20TileIteratorTensorOpIS16_S19_dSE_EENS1L_18SharedLoadIteratorINS1S_18CompactedThreadMapEdLi8EEENS1K_6thread17LinearCombinationIdLi1EddLNS24_9ScaleType4KindE0ELNS_15FloatRoundStyleE2EdEENSB_ILi0ELi4EEELi1ELi1EEENS4_30GemmIdentityThreadblockSwizzleILi1EEELSK_1ELSL_2ELSM_0EEEEEvNT_6ParamsE,"",@"SHT_CUDA_INFO"
	.sectionflags	@""
	.align	4


	//----- nvinfo : EIATTR_CUDA_API_VERSION
	.align		4
        /*0000*/ 	.byte	0x04, 0x37
        /*0002*/ 	.short	(.L_18 - .L_17)
.L_17:
        /*0004*/ 	.word	0x00000082


	//----- nvinfo : EIATTR_KPARAM_INFO
	.align		4
.L_18:
        /*0008*/ 	.byte	0x04, 0x17
        /*000a*/ 	.short	(.L_20 - .L_19)
.L_19:
        /*000c*/ 	.word	0x00000000
        /*0010*/ 	.short	0x0000
        /*0012*/ 	.short	0x0000
        /*0014*/ 	.byte	0x00, 0xf0, 0xa1, 0x04


	//----- nvinfo : EIATTR_SPARSE_MMA_MASK
	.align		4
.L_20:
        /*0018*/ 	.byte	0x03, 0x50
        /*001a*/ 	.short	0x0000


	//----- nvinfo : EIATTR_MAXREG_COUNT
	.align		4
        /*001c*/ 	.byte	0x03, 0x1b
        /*001e*/ 	.short	0x00ff


	//----- nvinfo : EIATTR_NUM_BARRIERS
	.align		4
        /*0020*/ 	.byte	0x02, 0x4c
        /*0022*/ 	.byte	0x01
	.zero		1


	//----- nvinfo : EIATTR_MERCURY_ISA_VERSION
	.align		4
        /*0024*/ 	.byte	0x03, 0x5f
        /*0026*/ 	.short	0x0101


	//----- nvinfo : EIATTR_COOP_GROUP_MASK_REGIDS
	.align		4
        /*0028*/ 	.byte	0x04, 0x29
        /*002a*/ 	.short	(.L_22 - .L_21)


	//   ....[0]....
.L_21:
        /*002c*/ 	.word	0xffffffff


	//----- nvinfo : EIATTR_COOP_GROUP_INSTR_OFFSETS
	.align		4
.L_22:
        /*0030*/ 	.byte	0x04, 0x28
        /*0032*/ 	.short	(.L_24 - .L_23)


	//   ....[0]....
.L_23:
        /*0034*/ 	.word	0x00000af0


	//----- nvinfo : EIATTR_VRC_CTA_INIT_COUNT
	.align		4
.L_24:
        /*0038*/ 	.byte	0x02, 0x4a
	.zero		1
	.zero		1


	//----- nvinfo : EIATTR_EXIT_INSTR_OFFSETS
	.align		4
        /*003c*/ 	.byte	0x04, 0x1c
        /*003e*/ 	.short	(.L_26 - .L_25)


	//   ....[0]....
.L_25:
        /*0040*/ 	.word	0x000000f0


	//   ....[1]....
        /*0044*/ 	.word	0x00003ad0


	//   ....[2]....
        /*0048*/ 	.word	0x00003b50


	//   ....[3]....
        /*004c*/ 	.word	0x00003c00


	//----- nvinfo : EIATTR_INDIRECT_BRANCH_TARGETS
	.align		4
.L_26:
        /*0050*/ 	.byte	0x04, 0x34
        /*0052*/ 	.short	(.L_28 - .L_27)


	//   ....[0]....
.L_27:
        /*0054*/ 	.word	.L_x_21@srel
        /*0058*/ 	.short	0x0
        /*005a*/ 	.short	0x0
        /*005c*/ 	.word	0x3
        /*0060*/ 	.word	.L_x_22@srel
        /*0064*/ 	.word	.L_x_23@srel
        /*0068*/ 	.word	.L_x_12@srel


	//   ....[1]....
        /*006c*/ 	.word	.L_x_25@srel
        /*0070*/ 	.short	0x0
        /*0072*/ 	.short	0x0
        /*0074*/ 	.word	0x3
        /*0078*/ 	.word	.L_x_26@srel
        /*007c*/ 	.word	.L_x_27@srel
        /*0080*/ 	.word	.L_x_12@srel


	//----- nvinfo : EIATTR_CRS_STACK_SIZE
	.align		4
.L_28:
        /*0084*/ 	.byte	0x04, 0x1e
        /*0086*/ 	.short	(.L_30 - .L_29)
.L_29:
        /*0088*/ 	.word	0x00000000


	//----- nvinfo : EIATTR_CBANK_PARAM_SIZE
	.align		4
.L_30:
        /*008c*/ 	.byte	0x03, 0x19
        /*008e*/ 	.short	0x0128


	//----- nvinfo : EIATTR_PARAM_CBANK
	.align		4
        /*0090*/ 	.byte	0x04, 0x0a
        /*0092*/ 	.short	(.L_32 - .L_31)
	.align		4
.L_31:
        /*0094*/ 	.word	index@(.nv.constant0._ZN7cutlass6KernelINS_4gemm6kernel13TrmmUniversalINS1_11threadblock13MmaMultistageINS1_9GemmShapeILi32ELi32ELi16EEENS_9transform11threadblock44PredicatedTileAccessIteratorTriangularMatrixINS_11MatrixShapeILi32ELi16EEEdNS_6layout8RowMajorELi1ENS8_29PitchLinearWarpRakedThreadMapINS_16PitchLinearShapeILi16ELi32EEELi128ENSG_ILi16ELi2EEELi1EEELNS_8SideModeE1ELNS_8FillModeE0ELNS_8DiagTypeE3ENS_5ArrayIdLi1ELb1EEEEENS9_25RegularTileAccessIteratorISC_dNSD_40RowMajorTensorOpMultiplicand64bCrosswiseELi1ESJ_Li8EEELNS_4arch14CacheOperation4KindE0ENSA_INSB_ILi16ELi32EEEdSE_Li0ENS8_31PitchLinearWarpStripedThreadMapINSG_ILi32ELi16EEELi128ESI_Li1EEELSK_1ELSL_2ELSM_0ESO_EENSQ_ISW_dNSD_40RowMajorTensorOpMultiplicandCongruous64bELi0ESZ_Li8EEELSV_0EdSE_NS4_9MmaPolicyINS1_4warp11MmaTensorOpINS6_ILi16ELi16ELi16EEEdSR_dS11_dSE_NS14_17MmaTensorOpPolicyINST_3MmaINS6_ILi8ELi8ELi4EEELi32EdSE_dNSD_11ColumnMajorEdSE_NST_13OpMultiplyAddEEENSB_ILi1ELi1EEEEELi1ELb0EbEENSB_ILi0ELi0EEES1G_Li1EEELi3ELNS1_23SharedMemoryClearOptionE1EbEENS_8epilogue11threadblock8EpilogueIS7_S1F_Li1ENS1L_22PredicatedTileIteratorINS1L_26OutputTileOptimalThreadMapINS1L_15OutputTileShapeILi32ELi8ELi2ELi1ELi1EEENS1P_ILi1ELi2ELi1ELi1ELi2EEELi128ELi1ELi64EEEdLb0ENSD_9NoPermuteELb1EEENS1K_4warp24FragmentIteratorTensorOpIS16_S19_dNSN_IdLi2ELb1EEESE_EENS1V_20TileIteratorTensorOpIS16_S19_dSE_EENS1L_18SharedLoadIteratorINS1S_18CompactedThreadMapEdLi8EEENS1K_6thread17LinearCombinationIdLi1EddLNS24_9ScaleType4KindE0ELNS_15FloatRoundStyleE2EdEENSB_ILi0ELi4EEELi1ELi1EEENS4_30GemmIdentityThreadblockSwizzleILi1EEELSK_1ELSL_2ELSM_0EEEEEvNT_6ParamsE)
        /*0098*/ 	.short	0x0380
        /*009a*/ 	.short	0x0128


	//----- nvinfo : EIATTR_SW_WAR
	.align		4
.L_32:
        /*009c*/ 	.byte	0x04, 0x36
        /*009e*/ 	.short	(.L_34 - .L_33)
.L_33:
        /*00a0*/ 	.word	0x00000008
.L_34:


//--------------------- .nv.callgraph             --------------------------
	.section	.nv.callgraph,"",@"SHT_CUDA_CALLGRAPH"
	.align	4
	.sectionentsize	8
	.align		4
        /*0000*/ 	.word	0x00000000
	.align		4
        /*0004*/ 	.word	0xffffffff
	.align		4
        /*0008*/ 	.word	0x00000000
	.align		4
        /*000c*/ 	.word	0xfffffffe
	.align		4
        /*0010*/ 	.word	0x00000000
	.align		4
        /*0014*/ 	.word	0xfffffffd
	.align		4
        /*0018*/ 	.word	0x00000000
	.align		4
        /*001c*/ 	.word	0xfffffffc


//--------------------- .nv.constant4             --------------------------
	.section	.nv.constant4,"a",@progbits
	.align	8
	.align		8
.nv.constant4:
        /*0000*/ 	.dword	_ZN39_INTERNAL_a5f46a10_4_k_cu_1e1781d7_34104cuda3std3__45__cpo5beginE
	.align		8
        /*0008*/ 	.dword	_ZN39_INTERNAL_a5f46a10_4_k_cu_1e1781d7_34104cuda3std3__45__cpo3endE
	.align		8
        /*0010*/ 	.dword	_ZN39_INTERNAL_a5f46a10_4_k_cu_1e1781d7_34104cuda3std3__45__cpo6cbeginE
	.align		8
        /*0018*/ 	.dword	_ZN39_INTERNAL_a5f46a10_4_k_cu_1e1781d7_34104cuda3std3__45__cpo4cendE
	.align		8
        /*0020*/ 	.dword	_ZN39_INTERNAL_a5f46a10_4_k_cu_1e1781d7_34104cuda3std3__441_GLOBAL__N__a5f46a10_4_k_cu_1e1781d7_34106ignoreE
	.align		8
        /*0028*/ 	.dword	_ZN39_INTERNAL_a5f46a10_4_k_cu_1e1781d7_34104cuda3std3__419piecewise_constructE
	.align		8
        /*0030*/ 	.dword	_ZN39_INTERNAL_a5f46a10_4_k_cu_1e1781d7_34104cuda3std3__48in_placeE
	.align		8
        /*0038*/ 	.dword	_ZN39_INTERNAL_a5f46a10_4_k_cu_1e1781d7_34104cuda3std6ranges3__45__cpo4swapE
	.align		8
        /*0040*/ 	.dword	_ZN39_INTERNAL_a5f46a10_4_k_cu_1e1781d7_34104cuda3std6ranges3__45__cpo9iter_moveE
	.align		8
        /*0048*/ 	.dword	_ZN39_INTERNAL_a5f46a10_4_k_cu_1e1781d7_34104cute7productE
	.align		8
        /*0050*/ 	.dword	_ZN39_INTERNAL_a5f46a10_4_k_cu_1e1781d7_34104cute1_E


//--------------------- .nv.constant2._ZN7cutlass6KernelINS_4gemm6kernel13TrmmUniversalINS1_11threadblock13MmaMultistageINS1_9GemmShapeILi32ELi32ELi16EEENS_9transform11threadblock44PredicatedTileAccessIteratorTriangularMatrixINS_11MatrixShapeILi32ELi16EEEdNS_6layout8RowMajorELi1ENS8_29PitchLinearWarpRakedThreadMapINS_16PitchLinearShapeILi16ELi32EEELi128ENSG_ILi16ELi2EEELi1EEELNS_8SideModeE1ELNS_8FillModeE0ELNS_8DiagTypeE3ENS_5ArrayIdLi1ELb1EEEEENS9_25RegularTileAccessIteratorISC_dNSD_40RowMajorTensorOpMultiplicand64bCrosswiseELi1ESJ_Li8EEELNS_4arch14CacheOperation4KindE0ENSA_INSB_ILi16ELi32EEEdSE_Li0ENS8_31PitchLinearWarpStripedThreadMapINSG_ILi32ELi16EEELi128ESI_Li1EEELSK_1ELSL_2ELSM_0ESO_EENSQ_ISW_dNSD_40RowMajorTensorOpMultiplicandCongruous64bELi0ESZ_Li8EEELSV_0EdSE_NS4_9MmaPolicyINS1_4warp11MmaTensorOpINS6_ILi16ELi16ELi16EEEdSR_dS11_dSE_NS14_17MmaTensorOpPolicyINST_3MmaINS6_ILi8ELi8ELi4EEELi32EdSE_dNSD_11ColumnMajorEdSE_NST_13OpMultiplyAddEEENSB_ILi1ELi1EEEEELi1ELb0EbEENSB_ILi0ELi0EEES1G_Li1EEELi3ELNS1_23SharedMemoryClearOptionE1EbEENS_8epilogue11threadblock8EpilogueIS7_S1F_Li1ENS1L_22PredicatedTileIteratorINS1L_26OutputTileOptimalThreadMapINS1L_15OutputTileShapeILi32ELi8ELi2ELi1ELi1EEENS1P_ILi1ELi2ELi1ELi1ELi2EEELi128ELi1ELi64EEEdLb0ENSD_9NoPermuteELb1EEENS1K_4warp24FragmentIteratorTensorOpIS16_S19_dNSN_IdLi2ELb1EEESE_EENS1V_20TileIteratorTensorOpIS16_S19_dSE_EENS1L_18SharedLoadIteratorINS1S_18CompactedThreadMapEdLi8EEENS1K_6thread17LinearCombinationIdLi1EddLNS24_9ScaleType4KindE0ELNS_15FloatRoundStyleE2EdEENSB_ILi0ELi4EEELi1ELi1EEENS4_30GemmIdentityThreadblockSwizzleILi1EEELSK_1ELSL_2ELSM_0EEEEEvNT_6ParamsE --------------------------
	.section	.nv.constant2._ZN7cutlass6KernelINS_4gemm6kernel13TrmmUniversalINS1_11threadblock13MmaMultistageINS1_9GemmShapeILi32ELi32ELi16EEENS_9transform11threadblock44PredicatedTileAccessIteratorTriangularMatrixINS_11MatrixShapeILi32ELi16EEEdNS_6layout8RowMajorELi1ENS8_29PitchLinearWarpRakedThreadMapINS_16PitchLinearShapeILi16ELi32EEELi128ENSG_ILi16ELi2EEELi1EEELNS_8SideModeE1ELNS_8FillModeE0ELNS_8DiagTypeE3ENS_5ArrayIdLi1ELb1EEEEENS9_25RegularTileAccessIteratorISC_dNSD_40RowMajorTensorOpMultiplicand64bCrosswiseELi1ESJ_Li8EEELNS_4arch14CacheOperation4KindE0ENSA_INSB_ILi16ELi32EEEdSE_Li0ENS8_31PitchLinearWarpStripedThreadMapINSG_ILi32ELi16EEELi128ESI_Li1EEELSK_1ELSL_2ELSM_0ESO_EENSQ_ISW_dNSD_40RowMajorTensorOpMultiplicandCongruous64bELi0ESZ_Li8EEELSV_0EdSE_NS4_9MmaPolicyINS1_4warp11MmaTensorOpINS6_ILi16ELi16ELi16EEEdSR_dS11_dSE_NS14_17MmaTensorOpPolicyINST_3MmaINS6_ILi8ELi8ELi4EEELi32EdSE_dNSD_11ColumnMajorEdSE_NST_13OpMultiplyAddEEENSB_ILi1ELi1EEEEELi1ELb0EbEENSB_ILi0ELi0EEES1G_Li1EEELi3ELNS1_23SharedMemoryClearOptionE1EbEENS_8epilogue11threadblock8EpilogueIS7_S1F_Li1ENS1L_22PredicatedTileIteratorINS1L_26OutputTileOptimalThreadMapINS1L_15OutputTileShapeILi32ELi8ELi2ELi1ELi1EEENS1P_ILi1ELi2ELi1ELi1ELi2EEELi128ELi1ELi64EEEdLb0ENSD_9NoPermuteELb1EEENS1K_4warp24FragmentIteratorTensorOpIS16_S19_dNSN_IdLi2ELb1EEESE_EENS1V_20TileIteratorTensorOpIS16_S19_dSE_EENS1L_18SharedLoadIteratorINS1S_18CompactedThreadMapEdLi8EEENS1K_6thread17LinearCombinationIdLi1EddLNS24_9ScaleType4KindE0ELNS_15FloatRoundStyleE2EdEENSB_ILi0ELi4EEELi1ELi1EEENS4_30GemmIdentityThreadblockSwizzleILi1EEELSK_1ELSL_2ELSM_0EEEEEvNT_6ParamsE,"a",@progbits
	.sectionflags	@""
	.align	4
.nv.constant2._ZN7cutlass6KernelINS_4gemm6kernel13TrmmUniversalINS1_11threadblock13MmaMultistageINS1_9GemmShapeILi32ELi32ELi16EEENS_9transform11threadblock44PredicatedTileAccessIteratorTriangularMatrixINS_11MatrixShapeILi32ELi16EEEdNS_6layout8RowMajorELi1ENS8_29PitchLinearWarpRakedThreadMapINS_16PitchLinearShapeILi16ELi32EEELi128ENSG_ILi16ELi2EEELi1EEELNS_8SideModeE1ELNS_8FillModeE0ELNS_8DiagTypeE3ENS_5ArrayIdLi1ELb1EEEEENS9_25RegularTileAccessIteratorISC_dNSD_40RowMajorTensorOpMultiplicand64bCrosswiseELi1ESJ_Li8EEELNS_4arch14CacheOperation4KindE0ENSA_INSB_ILi16ELi32EEEdSE_Li0ENS8_31PitchLinearWarpStripedThreadMapINSG_ILi32ELi16EEELi128ESI_Li1EEELSK_1ELSL_2ELSM_0ESO_EENSQ_ISW_dNSD_40RowMajorTensorOpMultiplicandCongruous64bELi0ESZ_Li8EEELSV_0EdSE_NS4_9MmaPolicyINS1_4warp11MmaTensorOpINS6_ILi16ELi16ELi16EEEdSR_dS11_dSE_NS14_17MmaTensorOpPolicyINST_3MmaINS6_ILi8ELi8ELi4EEELi32EdSE_dNSD_11ColumnMajorEdSE_NST_13OpMultiplyAddEEENSB_ILi1ELi1EEEEELi1ELb0EbEENSB_ILi0ELi0EEES1G_Li1EEELi3ELNS1_23SharedMemoryClearOptionE1EbEENS_8epilogue11threadblock8EpilogueIS7_S1F_Li1ENS1L_22PredicatedTileIteratorINS1L_26OutputTileOptimalThreadMapINS1L_15OutputTileShapeILi32ELi8ELi2ELi1ELi1EEENS1P_ILi1ELi2ELi1ELi1ELi2EEELi128ELi1ELi64EEEdLb0ENSD_9NoPermuteELb1EEENS1K_4warp24FragmentIteratorTensorOpIS16_S19_dNSN_IdLi2ELb1EEESE_EENS1V_20TileIteratorTensorOpIS16_S19_dSE_EENS1L_18SharedLoadIteratorINS1S_18CompactedThreadMapEdLi8EEENS1K_6thread17LinearCombinationIdLi1EddLNS24_9ScaleType4KindE0ELNS_15FloatRoundStyleE2EdEENSB_ILi0ELi4EEELi1ELi1EEENS4_30GemmIdentityThreadblockSwizzleILi1EEELSK_1ELSL_2ELSM_0EEEEEvNT_6ParamsE:
        /*0000*/ 	.byte	0x70, 0x2a, 0x00, 0x00, 0x00, 0x2a, 0x00, 0x00, 0x80, 0x2c, 0x00, 0x00, 0x20, 0x2c, 0x00, 0x00
        /*0010*/ 	.byte	0xc0, 0x2b, 0x00, 0x00, 0x80, 0x2c, 0x00, 0x00


//--------------------- .text._ZN7cutlass6KernelINS_4gemm6kernel13TrmmUniversalINS1_11threadblock13MmaMultistageINS1_9GemmShapeILi32ELi32ELi16EEENS_9transform11threadblock44PredicatedTileAccessIteratorTriangularMatrixINS_11MatrixShapeILi32ELi16EEEdNS_6layout8RowMajorELi1ENS8_29PitchLinearWarpRakedThreadMapINS_16PitchLinearShapeILi16ELi32EEELi128ENSG_ILi16ELi2EEELi1EEELNS_8SideModeE1ELNS_8FillModeE0ELNS_8DiagTypeE3ENS_5ArrayIdLi1ELb1EEEEENS9_25RegularTileAccessIteratorISC_dNSD_40RowMajorTensorOpMultiplicand64bCrosswiseELi1ESJ_Li8EEELNS_4arch14CacheOperation4KindE0ENSA_INSB_ILi16ELi32EEEdSE_Li0ENS8_31PitchLinearWarpStripedThreadMapINSG_ILi32ELi16EEELi128ESI_Li1EEELSK_1ELSL_2ELSM_0ESO_EENSQ_ISW_dNSD_40RowMajorTensorOpMultiplicandCongruous64bELi0ESZ_Li8EEELSV_0EdSE_NS4_9MmaPolicyINS1_4warp11MmaTensorOpINS6_ILi16ELi16ELi16EEEdSR_dS11_dSE_NS14_17MmaTensorOpPolicyINST_3MmaINS6_ILi8ELi8ELi4EEELi32EdSE_dNSD_11ColumnMajorEdSE_NST_13OpMultiplyAddEEENSB_ILi1ELi1EEEEELi1ELb0EbEENSB_ILi0ELi0EEES1G_Li1EEELi3ELNS1_23SharedMemoryClearOptionE1EbEENS_8epilogue11threadblock8EpilogueIS7_S1F_Li1ENS1L_22PredicatedTileIteratorINS1L_26OutputTileOptimalThreadMapINS1L_15OutputTileShapeILi32ELi8ELi2ELi1ELi1EEENS1P_ILi1ELi2ELi1ELi1ELi2EEELi128ELi1ELi64EEEdLb0ENSD_9NoPermuteELb1EEENS1K_4warp24FragmentIteratorTensorOpIS16_S19_dNSN_IdLi2ELb1EEESE_EENS1V_20TileIteratorTensorOpIS16_S19_dSE_EENS1L_18SharedLoadIteratorINS1S_18CompactedThreadMapEdLi8EEENS1K_6thread17LinearCombinationIdLi1EddLNS24_9ScaleType4KindE0ELNS_15FloatRoundStyleE2EdEENSB_ILi0ELi4EEELi1ELi1EEENS4_30GemmIdentityThreadblockSwizzleILi1EEELSK_1ELSL_2ELSM_0EEEEEvNT_6ParamsE --------------------------
	.section	.text._ZN7cutlass6KernelINS_4gemm6kernel13TrmmUniversalINS1_11threadblock13MmaMultistageINS1_9GemmShapeILi32ELi32ELi16EEENS_9transform11threadblock44PredicatedTileAccessIteratorTriangularMatrixINS_11MatrixShapeILi32ELi16EEEdNS_6layout8RowMajorELi1ENS8_29PitchLinearWarpRakedThreadMapINS_16PitchLinearShapeILi16ELi32EEELi128ENSG_ILi16ELi2EEELi1EEELNS_8SideModeE1ELNS_8FillModeE0ELNS_8DiagTypeE3ENS_5ArrayIdLi1ELb1EEEEENS9_25RegularTileAccessIteratorISC_dNSD_40RowMajorTensorOpMultiplicand64bCrosswiseELi1ESJ_Li8EEELNS_4arch14CacheOperation4KindE0ENSA_INSB_ILi16ELi32EEEdSE_Li0ENS8_31PitchLinearWarpStripedThreadMapINSG_ILi32ELi16EEELi128ESI_Li1EEELSK_1ELSL_2ELSM_0ESO_EENSQ_ISW_dNSD_40RowMajorTensorOpMultiplicandCongruous64bELi0ESZ_Li8EEELSV_0EdSE_NS4_9MmaPolicyINS1_4warp11MmaTensorOpINS6_ILi16ELi16ELi16EEEdSR_dS11_dSE_NS14_17MmaTensorOpPolicyINST_3MmaINS6_ILi8ELi8ELi4EEELi32EdSE_dNSD_11ColumnMajorEdSE_NST_13OpMultiplyAddEEENSB_ILi1ELi1EEEEELi1ELb0EbEENSB_ILi0ELi0EEES1G_Li1EEELi3ELNS1_23SharedMemoryClearOptionE1EbEENS_8epilogue11threadblock8EpilogueIS7_S1F_Li1ENS1L_22PredicatedTileIteratorINS1L_26OutputTileOptimalThreadMapINS1L_15OutputTileShapeILi32ELi8ELi2ELi1ELi1EEENS1P_ILi1ELi2ELi1ELi1ELi2EEELi128ELi1ELi64EEEdLb0ENSD_9NoPermuteELb1EEENS1K_4warp24FragmentIteratorTensorOpIS16_S19_dNSN_IdLi2ELb1EEESE_EENS1V_20TileIteratorTensorOpIS16_S19_dSE_EENS1L_18SharedLoadIteratorINS1S_18CompactedThreadMapEdLi8EEENS1K_6thread17LinearCombinationIdLi1EddLNS24_9ScaleType4KindE0ELNS_15FloatRoundStyleE2EdEENSB_ILi0ELi4EEELi1ELi1EEENS4_30GemmIdentityThreadblockSwizzleILi1EEELSK_1ELSL_2ELSM_0EEEEEvNT_6ParamsE,"ax",@progbits
	.align	128
.text._ZN7cutlass6KernelINS_4gemm6kernel13TrmmUniversalINS1_11threadblock13MmaMultistageINS1_9GemmShapeILi32ELi32ELi16EEENS_9transform11threadblock44PredicatedTileAccessIteratorTriangularMatrixINS_11MatrixShapeILi32ELi16EEEdNS_6layout8RowMajorELi1ENS8_29PitchLinearWarpRakedThreadMapINS_16PitchLinearShapeILi16ELi32EEELi128ENSG_ILi16ELi2EEELi1EEELNS_8SideModeE1ELNS_8FillModeE0ELNS_8DiagTypeE3ENS_5ArrayIdLi1ELb1EEEEENS9_25RegularTileAccessIteratorISC_dNSD_40RowMajorTensorOpMultiplicand64bCrosswiseELi1ESJ_Li8EEELNS_4arch14CacheOperation4KindE0ENSA_INSB_ILi16ELi32EEEdSE_Li0ENS8_31PitchLinearWarpStripedThreadMapINSG_ILi32ELi16EEELi128ESI_Li1EEELSK_1ELSL_2ELSM_0ESO_EENSQ_ISW_dNSD_40RowMajorTensorOpMultiplicandCongruous64bELi0ESZ_Li8EEELSV_0EdSE_NS4_9MmaPolicyINS1_4warp11MmaTensorOpINS6_ILi16ELi16ELi16EEEdSR_dS11_dSE_NS14_17MmaTensorOpPolicyINST_3MmaINS6_ILi8ELi8ELi4EEELi32EdSE_dNSD_11ColumnMajorEdSE_NST_13OpMultiplyAddEEENSB_ILi1ELi1EEEEELi1ELb0EbEENSB_ILi0ELi0EEES1G_Li1EEELi3ELNS1_23SharedMemoryClearOptionE1EbEENS_8epilogue11threadblock8EpilogueIS7_S1F_Li1ENS1L_22PredicatedTileIteratorINS1L_26OutputTileOptimalThreadMapINS1L_15OutputTileShapeILi32ELi8ELi2ELi1ELi1EEENS1P_ILi1ELi2ELi1ELi1ELi2EEELi128ELi1ELi64EEEdLb0ENSD_9NoPermuteELb1EEENS1K_4warp24FragmentIteratorTensorOpIS16_S19_dNSN_IdLi2ELb1EEESE_EENS1V_20TileIteratorTensorOpIS16_S19_dSE_EENS1L_18SharedLoadIteratorINS1S_18CompactedThreadMapEdLi8EEENS1K_6thread17LinearCombinationIdLi1EddLNS24_9ScaleType4KindE0ELNS_15FloatRoundStyleE2EdEENSB_ILi0ELi4EEELi1ELi1EEENS4_30GemmIdentityThreadblockSwizzleILi1EEELSK_1ELSL_2ELSM_0EEEEEvNT_6ParamsE:
        .type           _ZN7cutlass6KernelINS_4gemm6kernel13TrmmUniversalINS1_11threadblock13MmaMultistageINS1_9GemmShapeILi32ELi32ELi16EEENS_9transform11threadblock44PredicatedTileAccessIteratorTriangularMatrixINS_11MatrixShapeILi32ELi16EEEdNS_6layout8RowMajorELi1ENS8_29PitchLinearWarpRakedThreadMapINS_16PitchLinearShapeILi16ELi32EEELi128ENSG_ILi16ELi2EEELi1EEELNS_8SideModeE1ELNS_8FillModeE0ELNS_8DiagTypeE3ENS_5ArrayIdLi1ELb1EEEEENS9_25RegularTileAccessIteratorISC_dNSD_40RowMajorTensorOpMultiplicand64bCrosswiseELi1ESJ_Li8EEELNS_4arch14CacheOperation4KindE0ENSA_INSB_ILi16ELi32EEEdSE_Li0ENS8_31PitchLinearWarpStripedThreadMapINSG_ILi32ELi16EEELi128ESI_Li1EEELSK_1ELSL_2ELSM_0ESO_EENSQ_ISW_dNSD_40RowMajorTensorOpMultiplicandCongruous64bELi0ESZ_Li8EEELSV_0EdSE_NS4_9MmaPolicyINS1_4warp11MmaTensorOpINS6_ILi16ELi16ELi16EEEdSR_dS11_dSE_NS14_17MmaTensorOpPolicyINST_3MmaINS6_ILi8ELi8ELi4EEELi32EdSE_dNSD_11ColumnMajorEdSE_NST_13OpMultiplyAddEEENSB_ILi1ELi1EEEEELi1ELb0EbEENSB_ILi0ELi0EEES1G_Li1EEELi3ELNS1_23SharedMemoryClearOptionE1EbEENS_8epilogue11threadblock8EpilogueIS7_S1F_Li1ENS1L_22PredicatedTileIteratorINS1L_26OutputTileOptimalThreadMapINS1L_15OutputTileShapeILi32ELi8ELi2ELi1ELi1EEENS1P_ILi1ELi2ELi1ELi1ELi2EEELi128ELi1ELi64EEEdLb0ENSD_9NoPermuteELb1EEENS1K_4warp24FragmentIteratorTensorOpIS16_S19_dNSN_IdLi2ELb1EEESE_EENS1V_20TileIteratorTensorOpIS16_S19_dSE_EENS1L_18SharedLoadIteratorINS1S_18CompactedThreadMapEdLi8EEENS1K_6thread17LinearCombinationIdLi1EddLNS24_9ScaleType4KindE0ELNS_15FloatRoundStyleE2EdEENSB_ILi0ELi4EEELi1ELi1EEENS4_30GemmIdentityThreadblockSwizzleILi1EEELSK_1ELSL_2ELSM_0EEEEEvNT_6ParamsE,@function
        .size           _ZN7cutlass6KernelINS_4gemm6kernel13TrmmUniversalINS1_11threadblock13MmaMultistageINS1_9GemmShapeILi32ELi32ELi16EEENS_9transform11threadblock44PredicatedTileAccessIteratorTriangularMatrixINS_11MatrixShapeILi32ELi16EEEdNS_6layout8RowMajorELi1ENS8_29PitchLinearWarpRakedThreadMapINS_16PitchLinearShapeILi16ELi32EEELi128ENSG_ILi16ELi2EEELi1EEELNS_8SideModeE1ELNS_8FillModeE0ELNS_8DiagTypeE3ENS_5ArrayIdLi1ELb1EEEEENS9_25RegularTileAccessIteratorISC_dNSD_40RowMajorTensorOpMultiplicand64bCrosswiseELi1ESJ_Li8EEELNS_4arch14CacheOperation4KindE0ENSA_INSB_ILi16ELi32EEEdSE_Li0ENS8_31PitchLinearWarpStripedThreadMapINSG_ILi32ELi16EEELi128ESI_Li1EEELSK_1ELSL_2ELSM_0ESO_EENSQ_ISW_dNSD_40RowMajorTensorOpMultiplicandCongruous64bELi0ESZ_Li8EEELSV_0EdSE_NS4_9MmaPolicyINS1_4warp11MmaTensorOpINS6_ILi16ELi16ELi16EEEdSR_dS11_dSE_NS14_17MmaTensorOpPolicyINST_3MmaINS6_ILi8ELi8ELi4EEELi32EdSE_dNSD_11ColumnMajorEdSE_NST_13OpMultiplyAddEEENSB_ILi1ELi1EEEEELi1ELb0EbEENSB_ILi0ELi0EEES1G_Li1EEELi3ELNS1_23SharedMemoryClearOptionE1EbEENS_8epilogue11threadblock8EpilogueIS7_S1F_Li1ENS1L_22PredicatedTileIteratorINS1L_26OutputTileOptimalThreadMapINS1L_15OutputTileShapeILi32ELi8ELi2ELi1ELi1EEENS1P_ILi1ELi2ELi1ELi1ELi2EEELi128ELi1ELi64EEEdLb0ENSD_9NoPermuteELb1EEENS1K_4warp24FragmentIteratorTensorOpIS16_S19_dNSN_IdLi2ELb1EEESE_EENS1V_20TileIteratorTensorOpIS16_S19_dSE_EENS1L_18SharedLoadIteratorINS1S_18CompactedThreadMapEdLi8EEENS1K_6thread17LinearCombinationIdLi1EddLNS24_9ScaleType4KindE0ELNS_15FloatRoundStyleE2EdEENSB_ILi0ELi4EEELi1ELi1EEENS4_30GemmIdentityThreadblockSwizzleILi1EEELSK_1ELSL_2ELSM_0EEEEEvNT_6ParamsE,(.L_x_29 - _ZN7cutlass6KernelINS_4gemm6kernel13TrmmUniversalINS1_11threadblock13MmaMultistageINS1_9GemmShapeILi32ELi32ELi16EEENS_9transform11threadblock44PredicatedTileAccessIteratorTriangularMatrixINS_11MatrixShapeILi32ELi16EEEdNS_6layout8RowMajorELi1ENS8_29PitchLinearWarpRakedThreadMapINS_16PitchLinearShapeILi16ELi32EEELi128ENSG_ILi16ELi2EEELi1EEELNS_8SideModeE1ELNS_8FillModeE0ELNS_8DiagTypeE3ENS_5ArrayIdLi1ELb1EEEEENS9_25RegularTileAccessIteratorISC_dNSD_40RowMajorTensorOpMultiplicand64bCrosswiseELi1ESJ_Li8EEELNS_4arch14CacheOperation4KindE0ENSA_INSB_ILi16ELi32EEEdSE_Li0ENS8_31PitchLinearWarpStripedThreadMapINSG_ILi32ELi16EEELi128ESI_Li1EEELSK_1ELSL_2ELSM_0ESO_EENSQ_ISW_dNSD_40RowMajorTensorOpMultiplicandCongruous64bELi0ESZ_Li8EEELSV_0EdSE_NS4_9MmaPolicyINS1_4warp11MmaTensorOpINS6_ILi16ELi16ELi16EEEdSR_dS11_dSE_NS14_17MmaTensorOpPolicyINST_3MmaINS6_ILi8ELi8ELi4EEELi32EdSE_dNSD_11ColumnMajorEdSE_NST_13OpMultiplyAddEEENSB_ILi1ELi1EEEEELi1ELb0EbEENSB_ILi0ELi0EEES1G_Li1EEELi3ELNS1_23SharedMemoryClearOptionE1EbEENS_8epilogue11threadblock8EpilogueIS7_S1F_Li1ENS1L_22PredicatedTileIteratorINS1L_26OutputTileOptimalThreadMapINS1L_15OutputTileShapeILi32ELi8ELi2ELi1ELi1EEENS1P_ILi1ELi2ELi1ELi1ELi2EEELi128ELi1ELi64EEEdLb0ENSD_9NoPermuteELb1EEENS1K_4warp24FragmentIteratorTensorOpIS16_S19_dNSN_IdLi2ELb1EEESE_EENS1V_20TileIteratorTensorOpIS16_S19_dSE_EENS1L_18SharedLoadIteratorINS1S_18CompactedThreadMapEdLi8EEENS1K_6thread17LinearCombinationIdLi1EddLNS24_9ScaleType4KindE0ELNS_15FloatRoundStyleE2EdEENSB_ILi0ELi4EEELi1ELi1EEENS4_30GemmIdentityThreadblockSwizzleILi1EEELSK_1ELSL_2ELSM_0EEEEEvNT_6ParamsE)
        .other          _ZN7cutlass6KernelINS_4gemm6kernel13TrmmUniversalINS1_11threadblock13MmaMultistageINS1_9GemmShapeILi32ELi32ELi16EEENS_9transform11threadblock44PredicatedTileAccessIteratorTriangularMatrixINS_11MatrixShapeILi32ELi16EEEdNS_6layout8RowMajorELi1ENS8_29PitchLinearWarpRakedThreadMapINS_16PitchLinearShapeILi16ELi32EEELi128ENSG_ILi16ELi2EEELi1EEELNS_8SideModeE1ELNS_8FillModeE0ELNS_8DiagTypeE3ENS_5ArrayIdLi1ELb1EEEEENS9_25RegularTileAccessIteratorISC_dNSD_40RowMajorTensorOpMultiplicand64bCrosswiseELi1ESJ_Li8EEELNS_4arch14CacheOperation4KindE0ENSA_INSB_ILi16ELi32EEEdSE_Li0ENS8_31PitchLinearWarpStripedThreadMapINSG_ILi32ELi16EEELi128ESI_Li1EEELSK_1ELSL_2ELSM_0ESO_EENSQ_ISW_dNSD_40RowMajorTensorOpMultiplicandCongruous64bELi0ESZ_Li8EEELSV_0EdSE_NS4_9MmaPolicyINS1_4warp11MmaTensorOpINS6_ILi16ELi16ELi16EEEdSR_dS11_dSE_NS14_17MmaTensorOpPolicyINST_3MmaINS6_ILi8ELi8ELi4EEELi32EdSE_dNSD_11ColumnMajorEdSE_NST_13OpMultiplyAddEEENSB_ILi1ELi1EEEEELi1ELb0EbEENSB_ILi0ELi0EEES1G_Li1EEELi3ELNS1_23SharedMemoryClearOptionE1EbEENS_8epilogue11threadblock8EpilogueIS7_S1F_Li1ENS1L_22PredicatedTileIteratorINS1L_26OutputTileOptimalThreadMapINS1L_15OutputTileShapeILi32ELi8ELi2ELi1ELi1EEENS1P_ILi1ELi2ELi1ELi1ELi2EEELi128ELi1ELi64EEEdLb0ENSD_9NoPermuteELb1EEENS1K_4warp24FragmentIteratorTensorOpIS16_S19_dNSN_IdLi2ELb1EEESE_EENS1V_20TileIteratorTensorOpIS16_S19_dSE_EENS1L_18SharedLoadIteratorINS1S_18CompactedThreadMapEdLi8EEENS1K_6thread17LinearCombinationIdLi1EddLNS24_9ScaleType4KindE0ELNS_15FloatRoundStyleE2EdEENSB_ILi0ELi4EEELi1ELi1EEENS4_30GemmIdentityThreadblockSwizzleILi1EEELSK_1ELSL_2ELSM_0EEEEEvNT_6ParamsE,@"STO_CUDA_ENTRY STV_DEFAULT"
_ZN7cutlass6KernelINS_4gemm6kernel13TrmmUniversalINS1_11threadblock13MmaMultistageINS1_9GemmShapeILi32ELi32ELi16EEENS_9transform11threadblock44PredicatedTileAccessIteratorTriangularMatrixINS_11MatrixShapeILi32ELi16EEEdNS_6layout8RowMajorELi1ENS8_29PitchLinearWarpRakedThreadMapINS_16PitchLinearShapeILi16ELi32EEELi128ENSG_ILi16ELi2EEELi1EEELNS_8SideModeE1ELNS_8FillModeE0ELNS_8DiagTypeE3ENS_5ArrayIdLi1ELb1EEEEENS9_25RegularTileAccessIteratorISC_dNSD_40RowMajorTensorOpMultiplicand64bCrosswiseELi1ESJ_Li8EEELNS_4arch14CacheOperation4KindE0ENSA_INSB_ILi16ELi32EEEdSE_Li0ENS8_31PitchLinearWarpStripedThreadMapINSG_ILi32ELi16EEELi128ESI_Li1EEELSK_1ELSL_2ELSM_0ESO_EENSQ_ISW_dNSD_40RowMajorTensorOpMultiplicandCongruous64bELi0ESZ_Li8EEELSV_0EdSE_NS4_9MmaPolicyINS1_4warp11MmaTensorOpINS6_ILi16ELi16ELi16EEEdSR_dS11_dSE_NS14_17MmaTensorOpPolicyINST_3MmaINS6_ILi8ELi8ELi4EEELi32EdSE_dNSD_11ColumnMajorEdSE_NST_13OpMultiplyAddEEENSB_ILi1ELi1EEEEELi1ELb0EbEENSB_ILi0ELi0EEES1G_Li1EEELi3ELNS1_23SharedMemoryClearOptionE1EbEENS_8epilogue11threadblock8EpilogueIS7_S1F_Li1ENS1L_22PredicatedTileIteratorINS1L_26OutputTileOptimalThreadMapINS1L_15OutputTileShapeILi32ELi8ELi2ELi1ELi1EEENS1P_ILi1ELi2ELi1ELi1ELi2EEELi128ELi1ELi64EEEdLb0ENSD_9NoPermuteELb1EEENS1K_4warp24FragmentIteratorTensorOpIS16_S19_dNSN_IdLi2ELb1EEESE_EENS1V_20TileIteratorTensorOpIS16_S19_dSE_EENS1L_18SharedLoadIteratorINS1S_18CompactedThreadMapEdLi8EEENS1K_6thread17LinearCombinationIdLi1EddLNS24_9ScaleType4KindE0ELNS_15FloatRoundStyleE2EdEENSB_ILi0ELi4EEELi1ELi1EEENS4_30GemmIdentityThreadblockSwizzleILi1EEELSK_1ELSL_2ELSM_0EEEEEvNT_6ParamsE:
[----:B------:R-:W-:Y:S08]  /*0000*/  LDC R1, c[0x0][0x37c] ;  /* 0x0000df00ff017b82 */ /* 0x000ff00000000800 */
[----:B------:R-:W1:Y:S01]  /*0010*/  S2UR UR7, SR_CTAID.Y ;  /* 0x00000000000779c3 */ /* 0x000e620000002600 */
[----:B------:R-:W2:Y:S01]  /*0020*/  LDCU UR30, c[0x0][0x398] ;  /* 0x00007300ff1e77ac */ /* 0x000ea20008000800 */
[----:B------:R-:W3:Y:S06]  /*0030*/  LDCU UR4, c[0x0][0x390] ;  /* 0x00007200ff0477ac */ /* 0x000eec0008000800 */
[----:B------:R-:W4:Y:S01]  /*0040*/  S2UR UR5, SR_CTAID.X ;  /* 0x00000000000579c3 */ /* 0x000f220000002500 */
[----:B------:R-:W-:Y:S01]  /*0050*/  UMOV UR6, 0xffffffff ;  /* 0xffffffff00067882 */ /* 0x000fe20000000000 */
[----:B------:R-:W3:Y:S01]  /*0060*/  LDCU UR18, c[0x0][0x38c] ;  /* 0x00007180ff1277ac */ /* 0x000ee20008000800 */
[----:B--2---:R-:W-:-:S02]  /*0070*/  USHF.L.U32 UR6, UR6, UR30, URZ ;  /* 0x0000001e06067299 */ /* 0x004fc400080006ff */
[----:B-1----:R-:W-:Y:S02]  /*0080*/  USHF.L.U32 UR7, UR7, UR30, URZ ;  /* 0x0000001e07077299 */ /* 0x002fe400080006ff */
[----:B----4-:R-:W-:Y:S02]  /*0090*/  ULOP3.LUT UR6, UR5, UR6, URZ, 0x30, !UPT ;  /* 0x0000000605067292 */ /* 0x010fe4000f8e30ff */
[----:B------:R-:W-:Y:S02]  /*00a0*/  USHF.R.U32.HI UR30, URZ, UR30, UR5 ;  /* 0x0000001eff1e7299 */ /* 0x000fe40008011605 */
[----:B------:R-:W-:-:S04]  /*00b0*/  UIADD3 UR29, UPT, UPT, UR7, UR6, URZ ;  /* 0x00000006071d7290 */ /* 0x000fc8000fffe0ff */
[----:B---3--:R-:W-:-:S04]  /*00c0*/  UISETP.GE.AND UP0, UPT, UR29, UR4, UPT ;  /* 0x000000041d00728c */ /* 0x008fc8000bf06270 */
[----:B------:R-:W-:-:S06]  /*00d0*/  UISETP.GE.OR UP0, UPT, UR30, UR18, UP0 ;  /* 0x000000121e00728c */ /* 0x000fcc0008706670 */
[----:B------:R-:W-:-:S13]  /*00e0*/  PLOP3.LUT P0, PT, PT, PT, UP0, 0x80, 0x8 ;  /* 0x000000000008781c */ /* 0x000fda0003f0f008 */
[----:B------:R-:W-:Y:S05]  /*00f0*/  @P0 EXIT ;  /* 0x000000000000094d */ /* 0x000fea0003800000 */
[----:B------:R-:W1:Y:S01]  /*0100*/  LDCU UR7, c[0x0][0x460] ;  /* 0x00008c00ff0777ac */ /* 0x000e620008000800 */
[----:B------:R-:W2:Y:S01]  /*0110*/  S2UR UR19, SR_CTAID.Z ;  /* 0x00000000001379c3 */ /* 0x000ea20000002700 */
[----:B------:R-:W3:Y:S01]  /*0120*/  LDCU.64 UR8, c[0x0][0x470] ;  /* 0x00008e00ff0877ac */ /* 0x000ee20008000a00 */
[----:B------:R-:W4:Y:S01]  /*0130*/  LDCU.64 UR4, c[0x0][0x478] ;  /* 0x00008f00ff0477ac */ /* 0x000f220008000a00 */
[----:B------:R-:W2:Y:S01]  /*0140*/  LDCU UR28, c[0x0][0x388] ;  /* 0x00007100ff1c77ac */ /* 0x000ea20008000800 */
[----:B------:R-:W2:Y:S01]  /*0150*/  LDCU.64 UR32, c[0x0][0x358] ;  /* 0x00006b00ff2077ac */ /* 0x000ea20008000a00 */
[----:B-1----:R-:W-:Y:S01]  /*0160*/  UISETP.GT.U32.AND UP0, UPT, UR7, 0x1, UPT ;  /* 0x000000010700788c */ /* 0x002fe2000bf04070 */
[----:B---3--:R-:W-:Y:S02]  /*0170*/  IMAD.U32 R6, RZ, RZ, UR8 ;  /* 0x00000008ff067e24 */ /* 0x008fe4000f8e00ff */
[----:B------:R-:W-:Y:S01]  /*0180*/  IMAD.U32 R7, RZ, RZ, UR9 ;  /* 0x00000009ff077e24 */ /* 0x000fe2000f8e00ff */
[----:B----4-:R-:W-:-:S02]  /*0190*/  MOV R4, UR4 ;  /* 0x0000000400047c02 */ /* 0x010fc40008000f00 */
[----:B------:R-:W-:-:S03]  /*01a0*/  MOV R5, UR5 ;  /* 0x0000000500057c02 */ /* 0x000fc60008000f00 */
[----:B--2---:R-:W-:Y:S05]  /*01b0*/  BRA.U UP0, `(.L_x_0) ;  /* 0x0000000100207547 */ /* 0x004fea000b800000 */
[----:B------:R-:W1:Y:S01]  /*01c0*/  LDCU UR28, c[0x0][0x468] ;  /* 0x00008d00ff1c77ac */ /* 0x000e620008000800 */
[----:B------:R-:W2:Y:S01]  /*01d0*/  LDCU UR4, c[0x0][0x394] ;  /* 0x00007280ff0477ac */ /* 0x000ea20008000800 */
[----:B------:R-:W-:Y:S02]  /*01e0*/  UIADD3 UR5, UPT, UPT, UR19, 0x1, URZ ;  /* 0x0000000113057890 */ /* 0x000fe4000fffe0ff */
[----:B-1----:R-:W-:-:S04]  /*01f0*/  UIMAD UR6, UR19, UR28, URZ ;  /* 0x0000001c130672a4 */ /* 0x002fc8000f8e02ff */
[----:B------:R-:W-:Y:S02]  /*0200*/  UIADD3 UR28, UPT, UPT, UR6, UR28, URZ ;  /* 0x0000001c061c7290 */ /* 0x000fe4000fffe0ff */
[----:B--2---:R-:W-:-:S11]  /*0210*/  UISETP.GE.AND UP0, UPT, UR5, UR4, UPT ;  /* 0x000000040500728c */ /* 0x004fd6000bf06270 */
[----:B------:R-:W1:Y:S01]  /*0220*/  @UP0 LDCU UR28, c[0x0][0x388] ;  /* 0x00007100ff1c07ac */ /* 0x000e620008000800 */
[----:B------:R-:W-:Y:S05]  /*0230*/  BRA `(.L_x_1) ;  /* 0x00000000006c7947 */ /* 0x000fea0003800000 */
.L_x_0:
[----:B------:R-:W-:Y:S01]  /*0240*/  UISETP.NE.AND UP0, UPT, UR7, 0x3, UPT ;  /* 0x000000030700788c */ /* 0x000fe2000bf05270 */
[----:B------:R-:W-:-:S08]  /*0250*/  UMOV UR6, URZ ;  /* 0x000000ff00067c82 */ /* 0x000fd00008000000 */
[----:B------:R-:W-:Y:S05]  /*0260*/  BRA.U !UP0, `(.L_x_2) ;  /* 0x00000001083c7547 */ /* 0x000fea000b800000 */
[----:B------:R-:W-:-:S09]  /*0270*/  UISETP.NE.AND UP0, UPT, UR7, 0x2, UPT ;  /* 0x000000020700788c */ /* 0x000fd2000bf05270 */
[----:B------:R-:W-:Y:S05]  /*0280*/  BRA.U UP0, `(.L_x_1) ;  /* 0x0000000100587547 */ /* 0x000fea000b800000 */
[----:B------:R-:W1:Y:S08]  /*0290*/  LDC.64 R8, c[0x0][0x488] ;  /* 0x00012200ff087b82 */ /* 0x000e700000000a00 */
[----:B------:R-:W2:Y:S08]  /*02a0*/  LDC.64 R2, c[0x0][0x490] ;  /* 0x00012400ff027b82 */ /* 0x000eb00000000a00 */
[----:B------:R-:W3:Y:S08]  /*02b0*/  LDC.64 R6, c[0x0][0x470] ;  /* 0x00011c00ff067b82 */ /* 0x000ef00000000a00 */
[----:B------:R-:W4:Y:S01]  /*02c0*/  LDC.64 R4, c[0x0][0x478] ;  /* 0x00011e00ff047b82 */ /* 0x000f220000000a00 */
[----:B-1----:R-:W-:-:S04]  /*02d0*/  IMAD.WIDE.U32 R12, R8, UR19, RZ ;  /* 0x00000013080c7c25 */ /* 0x002fc8000f8e00ff */
[----:B------:R-:W-:Y:S02]  /*02e0*/  IMAD R9, R9, UR19, R13 ;  /* 0x0000001309097c24 */ /* 0x000fe4000f8e020d */
[----:B--2---:R-:W-:-:S04]  /*02f0*/  IMAD.WIDE.U32 R10, R2, UR19, RZ ;  /* 0x00000013020a7c25 */ /* 0x004fc8000f8e00ff */
[----:B------:R-:W-:Y:S01]  /*0300*/  IMAD R3, R3, UR19, R11 ;  /* 0x0000001303037c24 */ /* 0x000fe2000f8e020b */
[----:B---3--:R-:W-:-:S04]  /*0310*/  LEA R6, P1, R12, R6, 0x3 ;  /* 0x000000060c067211 */ /* 0x008fc800078218ff */
[----:B------:R-:W-:Y:S02]  /*0320*/  LEA.HI.X R7, R12, R7, R9, 0x3, P1 ;  /* 0x000000070c077211 */ /* 0x000fe400008f1c09 */
[----:B----4-:R-:W-:-:S04]  /*0330*/  LEA R4, P0, R10, R4, 0x3 ;  /* 0x000000040a047211 */ /* 0x010fc800078018ff */
[----:B------:R-:W-:Y:S01]  /*0340*/  LEA.HI.X R5, R10, R5, R3, 0x3, P0 ;  /* 0x000000050a057211 */ /* 0x000fe200000f1c03 */
[----:B------:R-:W-:Y:S08]  /*0350*/  BRA `(.L_x_1) ;  /* 0x0000000000247947 */ /* 0x000ff00003800000 */
.L_x_2:
[----:B------:R-:W1:Y:S02]  /*0360*/  LDCU.128 UR8, c[0x0][0x470] ;  /* 0x00008e00ff0877ac */ /* 0x000e640008000c00 */
[----:B-1----:R-:W-:Y:S02]  /*0370*/  UIMAD.WIDE.U32 UR8, UR19, 0x8, UR8 ;  /* 0x00000008130878a5 */ /* 0x002fe4000f8e0008 */
[----:B------:R-:W-:-:S04]  /*0380*/  UIMAD.WIDE.U32 UR10, UR19, 0x8, UR10 ;  /* 0x00000008130a78a5 */ /* 0x000fc8000f8e000a */
[----:B------:R-:W-:Y:S02]  /*0390*/  IMAD.U32 R6, RZ, RZ, UR8 ;  /* 0x00000008ff067e24 */ /* 0x000fe4000f8e00ff */
[----:B------:R-:W-:Y:S01]  /*03a0*/  IMAD.U32 R7, RZ, RZ, UR9 ;  /* 0x00000009ff077e24 */ /* 0x000fe2000f8e00ff */
[----:B------:R-:W-:Y:S02]  /*03b0*/  MOV R4, UR10 ;  /* 0x0000000a00047c02 */ /* 0x000fe40008000f00 */
[----:B------:R-:W-:-:S03]  /*03c0*/  MOV R5, UR11 ;  /* 0x0000000b00057c02 */ /* 0x000fc60008000f00 */
[----:B------:R-:W4:Y:S04]  /*03d0*/  LDG.E.64 R6, desc[UR32][R6.64] ;  /* 0x0000002006067981 */ /* 0x000f28000c1e1b00 */
[----:B------:R-:W4:Y:S02]  /*03e0*/  LDG.E.64 R4, desc[UR32][R4.64] ;  /* 0x0000002004047981 */ /* 0x000f24000c1e1b00 */
.L_x_1:
[----:B------:R-:W2:Y:S01]  /*03f0*/  S2R R2, SR_TID.X ;  /* 0x0000000000027919 */ /* 0x000ea20000002100 */
[----:B------:R-:W3:Y:S01]  /*0400*/  LDCU UR8, c[0x0][0x3d4] ;  /* 0x00007a80ff0877ac */ /* 0x000ee20008000800 */
[----:B------:R-:W1:Y:S01]  /*0410*/  LDC.U8 R36, c[0x0][0x3d0] ;  /* 0x0000f400ff247b82 */ /* 0x000e620000000000 */
[----:B------:R-:W-:Y:S01]  /*0420*/  IMAD.U32 R0, RZ, RZ, UR30 ;  /* 0x0000001eff007e24 */ /* 0x000fe2000f8e00ff */
[----:B------:R-:W3:Y:S01]  /*0430*/  LDCU.64 UR4, c[0x0][0x3a0] ;  /* 0x00007400ff0477ac */ /* 0x000ee20008000a00 */
[----:B------:R-:W-:Y:S01]  /*0440*/  USHF.L.U32 UR27, UR29, 0x5, URZ ;  /* 0x000000051d1b7899 */ /* 0x000fe200080006ff */
[----:B------:R-:W3:Y:S05]  /*0450*/  LDCU.64 UR16, c[0x0][0x380] ;  /* 0x00007000ff1077ac */ /* 0x000eea0008000a00 */
[----:B------:R-:W-:Y:S01]  /*0460*/  IMAD.U32 R29, RZ, RZ, UR27 ;  /* 0x0000001bff1d7e24 */ /* 0x000fe2000f8e00ff */
[----:B------:R-:W3:Y:S01]  /*0470*/  LDCU.64 UR14, c[0x0][0x3b0] ;  /* 0x00007600ff0e77ac */ /* 0x000ee20008000a00 */
[----:B------:R-:W3:Y:S01]  /*0480*/  LDCU.64 UR12, c[0x0][0x3d8] ;  /* 0x00007b00ff0c77ac */ /* 0x000ee20008000a00 */
[----:B------:R-:W3:Y:S01]  /*0490*/  LDCU.64 UR10, c[0x0][0x3b8] ;  /* 0x00007700ff0a77ac */ /* 0x000ee20008000a00 */
[----:B------:R-:W-:Y:S01]  /*04a0*/  BAR.SYNC.DEFER_BLOCKING 0x0 ;  /* 0x0000000000007b1d */ /* 0x000fe20000010000 */
[----:B-1----:R-:W-:-:S02]  /*04b0*/  ISETP.NE.AND P5, PT, R36, RZ, PT ;  /* 0x000000ff2400720c */ /* 0x002fc40003fa5270 */
[--C-:B--2---:R-:W-:Y:S02]  /*04c0*/  SHF.R.U32.HI R13, RZ, 0x4, R2.reuse ;  /* 0x00000004ff0d7819 */ /* 0x104fe40000011602 */
[--C-:B------:R-:W-:Y:S02]  /*04d0*/  SHF.R.U32.HI R8, RZ, 0x5, R2.reuse ;  /* 0x00000005ff087819 */ /* 0x100fe40000011602 */
[----:B------:R-:W-:Y:S02]  /*04e0*/  LOP3.LUT R13, R13, 0x1, RZ, 0xc0, !PT ;  /* 0x000000010d0d7812 */ /* 0x000fe400078ec0ff */
[----:B------:R-:W-:Y:S02]  /*04f0*/  LOP3.LUT R14, R2, 0xf, RZ, 0xc0, !PT ;  /* 0x0000000f020e7812 */ /* 0x000fe400078ec0ff */
[----:B------:R-:W-:Y:S01]  /*0500*/  LOP3.LUT R28, R29, 0xf, R2, 0xf8, !PT ;  /* 0x0000000f1d1c7812 */ /* 0x000fe200078ef802 */
[----:B------:R-:W-:Y:S02]  /*0510*/  IMAD R15, R8, 0x8, R13 ;  /* 0x00000008080f7824 */ /* 0x000fe400078e020d */
[----:B------:R-:W-:Y:S01]  /*0520*/  VIADD R10, R14, UR6 ;  /* 0x000000060e0a7c36 */ /* 0x000fe20008000000 */
[----:B---3--:R-:W-:Y:S01]  /*0530*/  ISETP.GE.AND P4, PT, R28, UR17, PT ;  /* 0x000000111c007c0c */ /* 0x008fe2000bf86270 */
[--C-:B------:R-:W-:Y:S01]  /*0540*/  IMAD R12, R8, -0x6, R15.reuse ;  /* 0xfffffffa080c7824 */ /* 0x100fe200078e020f */
[----:B------:R-:W-:Y:S01]  /*0550*/  SHF.R.S32.HI R29, RZ, 0x1f, R28 ;  /* 0x0000001fff1d7819 */ /* 0x000fe2000001141c */
[----:B------:R-:W-:Y:S01]  /*0560*/  IMAD R41, R0, 0x20, R15 ;  /* 0x0000002000297824 */ /* 0x000fe200078e020f */
[----:B------:R-:W-:Y:S01]  /*0570*/  SHF.R.S32.HI R11, RZ, 0x1f, R10 ;  /* 0x0000001fff0b7819 */ /* 0x000fe2000001140a */
[----:B------:R-:W-:Y:S01]  /*0580*/  VIADD R9, R12, UR6 ;  /* 0x000000060c097c36 */ /* 0x000fe20008000000 */
[----:B------:R-:W-:Y:S01]  /*0590*/  LOP3.LUT R15, R15, 0xf0, RZ, 0xc0, !PT ;  /* 0x000000f00f0f7812 */ /* 0x000fe200078ec0ff */
[----:B------:R-:W-:Y:S01]  /*05a0*/  VIADD R39, R28, UR8 ;  /* 0x000000081c277c36 */ /* 0x000fe20008000000 */
[----:B------:R-:W-:Y:S01]  /*05b0*/  UIADD3 UR8, UPT, UPT, UR28, 0xf, -UR6 ;  /* 0x0000000f1c087890 */ /* 0x000fe2000fffe806 */
[----:B------:R-:W-:Y:S01]  /*05c0*/  VIADD R0, R9, 0x10 ;  /* 0x0000001009007836 */ /* 0x000fe20000000000 */
[----:B------:R-:W-:Y:S01]  /*05d0*/  SHF.R.U32.HI R14, RZ, 0x3, R14 ;  /* 0x00000003ff0e7819 */ /* 0x000fe2000001160e */
[----:B------:R-:W-:Y:S01]  /*05e0*/  IMAD.WIDE.U32 R20, R41, UR4, R10 ;  /* 0x0000000429147c25 */ /* 0x000fe2000f8e000a */
[C---:B------:R-:W-:Y:S01]  /*05f0*/  ISETP.GT.AND P2, PT, R39.reuse, R9, PT ;  /* 0x000000092700720c */ /* 0x040fe20003f44270 */
[----:B------:R-:W-:Y:S01]  /*0600*/  USHF.R.S32.HI UR6, URZ, 0x1f, UR8 ;  /* 0x0000001fff067899 */ /* 0x000fe20008011408 */
[----:B------:R-:W-:Y:S01]  /*0610*/  ISETP.GT.AND P1, PT, R39, R0, PT ;  /* 0x000000002700720c */ /* 0x000fe20003f24270 */
[----:B------:R-:W-:Y:S01]  /*0620*/  IMAD R18, R41, UR5, R21 ;  /* 0x0000000529127c24 */ /* 0x000fe2000f8e0215 */
[C---:B----4-:R-:W-:Y:S01]  /*0630*/  LEA R16, P0, R20.reuse, R6, 0x3 ;  /* 0x0000000614107211 */ /* 0x050fe200078018ff */
[----:B------:R-:W1:Y:S01]  /*0640*/  LDCU.64 UR4, c[0x0][0x3c8] ;  /* 0x00007900ff0477ac */ /* 0x000e620008000a00 */
[----:B------:R-:W-:Y:S01]  /*0650*/  SEL R3, RZ, 0x1, P1 ;  /* 0x00000001ff037807 */ /* 0x000fe20000800000 */
[----:B------:R-:W-:Y:S01]  /*0660*/  VIADD R48, R9, 0x20 ;  /* 0x0000002009307836 */ /* 0x000fe20000000000 */
[----:B------:R-:W-:Y:S01]  /*0670*/  LEA.HI.X R17, R20, R7, R18, 0x3, P0 ;  /* 0x0000000714117211 */ /* 0x000fe200000f1c12 */
[----:B------:R-:W-:Y:S01]  /*0680*/  VIADD R40, R41, 0x2 ;  /* 0x0000000229287836 */ /* 0x000fe20000000000 */
[----:B------:R-:W-:Y:S01]  /*0690*/  ISETP.GE.AND P0, PT, R10, UR28, PT ;  /* 0x0000001c0a007c0c */ /* 0x000fe2000bf06270 */
[----:B------:R-:W-:Y:S01]  /*06a0*/  ULEA.HI UR6, UR6, UR8, URZ, 0x4 ;  /* 0x0000000806067291 */ /* 0x000fe2000f8f20ff */
[----:B------:R-:W-:Y:S01]  /*06b0*/  LOP3.LUT P6, RZ, R36, 0xff, R3, 0xc8, !PT ;  /* 0x000000ff24ff7812 */ /* 0x000fe200078cc803 */
[----:B------:R-:W-:Y:S01]  /*06c0*/  VIADD R38, R39, 0x10 ;  /* 0x0000001027267836 */ /* 0x000fe20000000000 */
[----:B------:R-:W-:Y:S01]  /*06d0*/  P2R R3, PR, RZ, 0x20 ;  /* 0x00000020ff037803 */ /* 0x000fe20000000000 */
[----:B------:R-:W-:Y:S01]  /*06e0*/  USHF.R.S32.HI UR23, URZ, 0x4, UR6 ;  /* 0x00000004ff177899 */ /* 0x000fe20008011406 */
[----:B------:R-:W-:Y:S01]  /*06f0*/  SEL R11, RZ, 0x1, P2 ;  /* 0x00000001ff0b7807 */ /* 0x000fe20001000000 */
[----:B------:R-:W2:Y:S01]  /*0700*/  LDCU.64 UR8, c[0x0][0x3e0] ;  /* 0x00007c00ff0877ac */ /* 0x000ea20008000a00 */
[----:B------:R-:W-:Y:S01]  /*0710*/  SEL R18, RZ, 0x2, P0 ;  /* 0x00000002ff127807 */ /* 0x000fe20000000000 */
[----:B------:R-:W-:Y:S01]  /*0720*/  VIADD R45, R10, 0x20 ;  /* 0x000000200a2d7836 */ /* 0x000fe20000000000 */
[----:B------:R-:W-:-:S02]  /*0730*/  SEL R3, RZ, 0x4, P0 ;  /* 0x00000004ff037807 */ /* 0x000fc40000000000 */
[----:B------:R-:W-:Y:S01]  /*0740*/  SEL R7, RZ, 0x8, P0 ;  /* 0x00000008ff077807 */ /* 0x000fe20000000000 */
[----:B-1----:R-:W-:Y:S01]  /*0750*/  IMAD.WIDE.U32 R30, R9, UR4, R28 ;  /* 0x00000004091e7c25 */ /* 0x002fe2000f8e001c */
[----:B------:R-:W-:Y:S01]  /*0760*/  ISETP.LT.AND P0, PT, R41, UR16, !P0 ;  /* 0x0000001029007c0c */ /* 0x000fe2000c701270 */
[----:B------:R-:W1:Y:S01]  /*0770*/  S2UR UR6, SR_CgaCtaId ;  /* 0x00000000000679c3 */ /* 0x000e620000008800 */
[----:B------:R-:W-:Y:S02]  /*0780*/  LOP3.LUT P3, RZ, R36, 0xff, R11, 0xc8, !PT ;  /* 0x000000ff24ff7812 */ /* 0x000fe4000786c80b */
[----:B------:R-:W-:Y:S02]  /*0790*/  SEL R11, RZ, 0x1, !P0 ;  /* 0x00000001ff0b7807 */ /* 0x000fe40004000000 */
[C---:B------:R-:W-:Y:S02]  /*07a0*/  ISETP.LT.AND P2, PT, R9.reuse, UR28, !P4 ;  /* 0x0000001c09007c0c */ /* 0x040fe4000e741270 */
[----:B------:R-:W-:-:S02]  /*07b0*/  ISETP.LE.OR P0, PT, R9, R39, !P5 ;  /* 0x000000270900720c */ /* 0x000fc40006f03670 */
[----:B------:R-:W-:Y:S02]  /*07c0*/  ISETP.GT.AND P1, PT, R39, R48, PT ;  /* 0x000000302700720c */ /* 0x000fe40003f24270 */
[----:B------:R-:W-:Y:S02]  /*07d0*/  PLOP3.LUT P3, PT, P3, P2, P0, 0x80, 0x0 ;  /* 0x000000000000781c */ /* 0x000fe40001f65000 */
[----:B------:R-:W-:Y:S02]  /*07e0*/  SHF.R.S32.HI R6, RZ, 0x1f, R9 ;  /* 0x0000001fff067819 */ /* 0x000fe40000011409 */
[----:B------:R-:W-:Y:S02]  /*07f0*/  ISETP.NE.AND P2, PT, R36, RZ, PT ;  /* 0x000000ff2400720c */ /* 0x000fe40003f45270 */
[----:B------:R-:W-:Y:S01]  /*0800*/  SEL R19, RZ, 0x1, P1 ;  /* 0x00000001ff137807 */ /* 0x000fe20000800000 */
[----:B------:R-:W-:Y:S01]  /*0810*/  IMAD R6, R6, UR4, RZ ;  /* 0x0000000406067c24 */ /* 0x000fe2000f8e02ff */
[----:B------:R-:W-:-:S02]  /*0820*/  ISETP.LT.AND P1, PT, R0, UR28, !P4 ;  /* 0x0000001c00007c0c */ /* 0x000fc4000e721270 */
[-C--:B------:R-:W-:Y:S02]  /*0830*/  ISETP.LE.OR P0, PT, R0, R39.reuse, !P2 ;  /* 0x000000270000720c */ /* 0x080fe40005703670 */
[----:B------:R-:W-:Y:S01]  /*0840*/  LOP3.LUT P5, RZ, R36, 0xff, R19, 0xc8, !PT ;  /* 0x000000ff24ff7812 */ /* 0x000fe200078ac813 */
[----:B------:R-:W-:Y:S01]  /*0850*/  IMAD R19, R9, UR5, R6 ;  /* 0x0000000509137c24 */ /* 0x000fe2000f8e0206 */
[----:B------:R-:W-:Y:S01]  /*0860*/  PLOP3.LUT P6, PT, P6, P1, P0, 0x80, 0x0 ;  /* 0x000000000000781c */ /* 0x000fe200037c3000 */
[----:B------:R-:W-:Y:S01]  /*0870*/  UIADD3 UR5, UPT, UPT, UR27, 0x20, URZ ;  /* 0x000000201b057890 */ /* 0x000fe2000fffe0ff */
[C---:B------:R-:W-:Y:S01]  /*0880*/  ISETP.LT.AND P1, PT, R48.reuse, UR28, !P4 ;  /* 0x0000001c30007c0c */ /* 0x040fe2000e721270 */
[----:B------:R-:W-:Y:S01]  /*0890*/  IMAD.IADD R24, R31, 0x1, R19 ;  /* 0x000000011f187824 */ /* 0x000fe200078e0213 */
[----:B------:R-:W-:Y:S01]  /*08a0*/  ISETP.LE.OR P0, PT, R48, R39, !P2 ;  /* 0x000000273000720c */ /* 0x000fe20005703670 */
[----:B------:R-:W-:Y:S01]  /*08b0*/  USHF.R.S32.HI UR4, URZ, 0x1f, UR5 ;  /* 0x0000001fff047899 */ /* 0x000fe20008011405 */
[----:B------:R-:W-:-:S02]  /*08c0*/  P2R R6, PR, RZ, 0x40 ;  /* 0x00000040ff067803 */ /* 0x000fc40000000000 */
[----:B------:R-:W-:Y:S01]  /*08d0*/  PLOP3.LUT P2, PT, P5, P1, P0, 0x80, 0x0 ;  /* 0x000000000000781c */ /* 0x000fe20002f43000 */
[----:B------:R-:W-:Y:S01]  /*08e0*/  ULEA.HI UR4, UR4, UR5, URZ, 0x4 ;  /* 0x0000000504047291 */ /* 0x000fe2000f8f20ff */
[C---:B------:R-:W-:Y:S02]  /*08f0*/  LEA R22, P1, R30.reuse, R4, 0x3 ;  /* 0x000000041e167211 */ /* 0x040fe400078218ff */
[----:B------:R-:W-:Y:S01]  /*0900*/  SHF.R.U32.HI R21, RZ, 0x2, R2 ;  /* 0x00000002ff157819 */ /* 0x000fe20000011602 */
[----:B------:R-:W-:Y:S01]  /*0910*/  UIADD3 UR4, UPT, UPT, UR4, 0xf, URZ ;  /* 0x0000000f04047890 */ /* 0x000fe2000fffe0ff */
[----:B------:R-:W-:Y:S01]  /*0920*/  LEA.HI.X R23, R30, R5, R24, 0x3, P1 ;  /* 0x000000051e177211 */ /* 0x000fe200008f1c18 */
[----:B------:R-:W-:Y:S01]  /*0930*/  VIADD R5, R41, 0x4 ;  /* 0x0000000429057836 */ /* 0x000fe20000000000 */
[----:B------:R-:W-:Y:S01]  /*0940*/  LOP3.LUT R20, R2, 0x8, RZ, 0xc0, !PT ;  /* 0x0000000802147812 */ /* 0x000fe200078ec0ff */
[----:B------:R-:W-:Y:S01]  /*0950*/  USHF.R.S32.HI UR4, URZ, 0x4, UR4 ;  /* 0x00000004ff047899 */ /* 0x000fe20008011404 */
[----:B------:R-:W-:-:S02]  /*0960*/  P2R R4, PR, RZ, 0x4 ;  /* 0x00000004ff047803 */ /* 0x000fc40000000000 */
[----:B------:R-:W-:Y:S01]  /*0970*/  ISETP.GE.AND P2, PT, R40, UR16, PT ;  /* 0x0000001028007c0c */ /* 0x000fe2000bf46270 */
[----:B------:R-:W-:Y:S01]  /*0980*/  UISETP.LT.AND UP0, UPT, UR23, UR4, UPT ;  /* 0x000000041700728c */ /* 0x000fe2000bf01270 */
[----:B------:R-:W-:Y:S02]  /*0990*/  ISETP.GE.AND P6, PT, R5, UR16, PT ;  /* 0x0000001005007c0c */ /* 0x000fe4000bfc6270 */
[----:B------:R-:W-:Y:S01]  /*09a0*/  LOP3.LUT R20, R20, 0x1, R21, 0xf8, !PT ;  /* 0x0000000114147812 */ /* 0x000fe200078ef815 */
[----:B------:R-:W-:Y:S01]  /*09b0*/  USEL UR23, UR23, UR4, UP0 ;  /* 0x0000000417177287 */ /* 0x000fe20008000000 */
[----:B------:R-:W-:Y:S02]  /*09c0*/  SEL R18, R18, RZ, !P2 ;  /* 0x000000ff12127207 */ /* 0x000fe40005000000 */
[----:B------:R-:W-:Y:S01]  /*09d0*/  SEL R21, R3, RZ, !P6 ;  /* 0x000000ff03157207 */ /* 0x000fe20007000000 */
[C---:B------:R-:W-:Y:S01]  /*09e0*/  IMAD.SHL.U32 R3, R2.reuse, 0x20, RZ ;  /* 0x0000002002037824 */ /* 0x040fe200078e00ff */
[----:B------:R-:W-:Y:S01]  /*09f0*/  P2R R19, PR, RZ, 0x4 ;  /* 0x00000004ff137803 */ /* 0x000fe20000000000 */
[----:B------:R-:W-:Y:S01]  /*0a00*/  IMAD.SHL.U32 R19, R2, 0x2, RZ ;  /* 0x0000000202137824 */ /* 0x000fe200078e00ff */
[----:B------:R-:W-:Y:S01]  /*0a10*/  IADD3 R18, PT, PT, R21, R18, R11 ;  /* 0x0000001215127210 */ /* 0x000fe20007ffe00b */
[----:B------:R-:W-:Y:S01]  /*0a20*/  VIADD R11, R41, 0x6 ;  /* 0x00000006290b7836 */ /* 0x000fe20000000000 */
[----:B------:R-:W-:Y:S01]  /*0a30*/  ISETP.NE.AND P2, PT, RZ, UR23, PT ;  /* 0x00000017ff007c0c */ /* 0x000fe2000bf45270 */
[----:B------:R-:W-:Y:S01]  /*0a40*/  UMOV UR4, 0x400 ;  /* 0x0000040000047882 */ /* 0x000fe20000000000 */
[----:B------:R-:W-:Y:S01]  /*0a50*/  LOP3.LUT R5, R19, 0x6, RZ, 0xc0, !PT ;  /* 0x0000000613057812 */ /* 0x000fe200078ec0ff */
[----:B-1----:R-:W-:Y:S01]  /*0a60*/  ULEA UR6, UR6, UR4, 0x18 ;  /* 0x0000000406067291 */ /* 0x002fe2000f8ec0ff */
[----:B------:R-:W-:Y:S01]  /*0a70*/  ISETP.GE.AND P5, PT, R11, UR16, PT ;  /* 0x000000100b007c0c */ /* 0x000fe2000bfa6270 */
[----:B------:R-:W-:Y:S01]  /*0a80*/  UISETP.NE.AND UP0, UPT, UR23, 0x1, UPT ;  /* 0x000000011700788c */ /* 0x000fe2000bf05270 */
[----:B------:R-:W-:-:S02]  /*0a90*/  SHF.R.U32.HI R19, RZ, 0x1, R2 ;  /* 0x00000001ff137819 */ /* 0x000fc40000011602 */
[----:B------:R-:W-:Y:S02]  /*0aa0*/  SEL R7, R7, RZ, !P5 ;  /* 0x000000ff07077207 */ /* 0x000fe40006800000 */
[----:B------:R-:W-:Y:S02]  /*0ab0*/  LOP3.LUT R24, R5, 0x1, R8, 0xf8, !PT ;  /* 0x0000000105187812 */ /* 0x000fe400078ef808 */
[----:B------:R-:W-:Y:S01]  /*0ac0*/  IADD3 R26, P0, PT, R16, UR14, RZ ;  /* 0x0000000e101a7c10 */ /* 0x000fe2000ff1e0ff */
[----:B------:R-:W-:Y:S01]  /*0ad0*/  IMAD.IADD R7, R18, 0x1, R7 ;  /* 0x0000000112077824 */ /* 0x000fe200078e0207 */
[----:B------:R-:W-:Y:S01]  /*0ae0*/  LOP3.LUT R5, R24, 0x8, R19, 0xf8, !PT ;  /* 0x0000000818057812 */ /* 0x000fe200078ef813 */
[----:B------:R-:W1:Y:S01]  /*0af0*/  SHFL.IDX PT, R8, R8, RZ, 0x1f ;  /* 0x00001fff08087589 */ /* 0x000e6200000e0000 */
[----:B------:R-:W-:Y:S02]  /*0b00*/  IADD3.X R27, PT, PT, R17, UR15, RZ, P0, !PT ;  /* 0x0000000f111b7c10 */ /* 0x000fe400087fe4ff */
[----:B------:R-:W-:-:S02]  /*0b10*/  SEL R7, R7, RZ, P2 ;  /* 0x000000ff07077207 */ /* 0x000fc40001000000 */
[----:B------:R-:W-:Y:S02]  /*0b20*/  LOP3.LUT R5, R20, R5, RZ, 0x3c, !PT ;  /* 0x0000000514057212 */ /* 0x000fe400078e3cff */
[----:B------:R-:W-:Y:S01]  /*0b30*/  LOP3.LUT R20, R3, 0x180, RZ, 0xc0, !PT ;  /* 0x0000018003147812 */ /* 0x000fe200078ec0ff */
[----:B------:R-:W-:Y:S01]  /*0b40*/  IMAD.SHL.U32 R11, R7, 0x8, RZ ;  /* 0x00000008070b7824 */ /* 0x000fe200078e00ff */
[----:B------:R-:W-:Y:S02]  /*0b50*/  ISETP.NE.AND P1, PT, R36, RZ, PT ;  /* 0x000000ff2400720c */ /* 0x000fe40003f25270 */
[----:B------:R-:W-:Y:S01]  /*0b60*/  IADD3 R5, PT, PT, R5, R20, R15 ;  /* 0x0000001405057210 */ /* 0x000fe20007ffe00f */
[----:B------:R-:W-:Y:S01]  /*0b70*/  VIADD R15, R9, 0x8 ;  /* 0x00000008090f7836 */ /* 0x000fe20000000000 */
[----:B------:R-:W-:Y:S01]  /*0b80*/  LOP3.LUT P0, RZ, R11, 0x8, RZ, 0xc0, !PT ;  /* 0x000000080bff7812 */ /* 0x000fe2000780c0ff */
[----:B------:R-:W-:Y:S01]  /*0b90*/  IMAD.SHL.U32 R11, R7, 0x4, RZ ;  /* 0x00000004070b7824 */ /* 0x000fe200078e00ff */
[----:B------:R-:W-:Y:S01]  /*0ba0*/  SEL R18, RZ, 0x1, !P3 ;  /* 0x00000001ff127807 */ /* 0x000fe20005800000 */
[----:B------:R-:W-:Y:S01]  /*0bb0*/  IMAD.SHL.U32 R42, R5, 0x8, RZ ;  /* 0x00000008052a7824 */ /* 0x000fe200078e00ff */
[----:B------:R-:W-:-:S03]  /*0bc0*/  ISETP.GE.AND P3, PT, R40, UR16, PT ;  /* 0x0000001028007c0c */ /* 0x000fc6000bf66270 */
[----:B------:R-:W-:Y:S01]  /*0bd0*/  VIADD R5, R42, UR6 ;  /* 0x000000062a057c36 */ /* 0x000fe20008000000 */
[----:B-1----:R-:W-:-:S05]  /*0be0*/  R2UR UR4, R8 ;  /* 0x00000000080472ca */ /* 0x002fca00000e0000 */
[----:B------:R-:W-:Y:S01]  /*0bf0*/  @!PT LDS RZ, [RZ] ;  /* 0x00000000fffff984 */ /* 0x000fe20000000800 */
[----:B------:R-:W-:Y:S01]  /*0c00*/  @!PT LDS RZ, [RZ] ;  /* 0x00000000fffff984 */ /* 0x000fe20000000800 */
[----:B------:R1:W-:Y:S01]  /*0c10*/  LDGSTS.E.LTC128B.64 [R5], desc[UR32][R16.64], P0 ;  /* 0x0000000010057fae */ /* 0x0003e200081a1620 */
[----:B------:R-:W-:Y:S01]  /*0c20*/  LOP3.LUT P0, RZ, R11, 0x8, RZ, 0xc0, !PT ;  /* 0x000000080bff7812 */ /* 0x000fe2000780c0ff */
[----:B------:R-:W-:-:S06]  /*0c30*/  IMAD.SHL.U32 R11, R7, 0x2, RZ ;  /* 0x00000002070b7824 */ /* 0x000fcc00078e00ff */
[----:B------:R-:W-:-:S06]  /*0c40*/  USHF.R.S32.HI UR26, URZ, 0x1f, UR4 ;  /* 0x0000001fff1a7899 */ /* 0x000fcc0008011404 */
[----:B------:R-:W-:Y:S01]  /*0c50*/  LDGSTS.E.LTC128B.64 [R5+0x100], desc[UR32][R26.64], P0 ;  /* 0x001000001a057fae */ /* 0x000fe200081a1620 */
[----:B------:R-:W-:Y:S01]  /*0c60*/  IADD3 R20, P0, PT, R26, UR14, RZ ;  /* 0x0000000e1a147c10 */ /* 0x000fe2000ff1e0ff */
[----:B------:R-:W-:-:S03]  /*0c70*/  ULEA.HI UR26, UR26, UR4, URZ, 0x2 ;  /* 0x000000041a1a7291 */ /* 0x000fc6000f8f10ff */
[----:B------:R-:W-:Y:S01]  /*0c80*/  IADD3.X R21, PT, PT, R27, UR15, RZ, P0, !PT ;  /* 0x0000000f1b157c10 */ /* 0x000fe200087fe4ff */
[----:B------:R-:W-:Y:S01]  /*0c90*/  ULOP3.LUT UR20, UR26, 0xfffc, URZ, 0xc0, !UPT ;  /* 0x0000fffc1a147892 */ /* 0x000fe2000f8ec0ff */
[----:B------:R-:W-:Y:S01]  /*0ca0*/  IADD3 R24, P0, PT, R20, UR14, RZ ;  /* 0x0000000e14187c10 */ /* 0x000fe2000ff1e0ff */
[----:B------:R-:W-:Y:S02]  /*0cb0*/  USHF.R.S32.HI UR26, URZ, 0x2, UR26 ;  /* 0x00000002ff1a7899 */ /* 0x000fe4000801141a */
[----:B------:R-:W-:Y:S01]  /*0cc0*/  UIADD3 UR20, UPT, UPT, UR4, -UR20, URZ ;  /* 0x8000001404147290 */ /* 0x000fe2000fffe0ff */
[----:B------:R-:W-:Y:S02]  /*0cd0*/  IADD3.X R25, PT, PT, R21, UR15, RZ, P0, !PT ;  /* 0x0000000f15197c10 */ /* 0x000fe400087fe4ff */
[----:B------:R-:W-:Y:S01]  /*0ce0*/  LOP3.LUT P0, RZ, R11, 0x8, RZ, 0xc0, !PT ;  /* 0x000000080bff7812 */ /* 0x000fe2000780c0ff */
[----:B------:R-:W-:-:S04]  /*0cf0*/  ULOP3.LUT UR5, UR20, 0x80, URZ, 0xc0, !UPT ;  /* 0x0000008014057892 */ /* 0x000fc8000f8ec0ff */
[----:B------:R-:W-:-:S04]  /*0d00*/  ULEA.HI UR5, UR5, UR20, URZ, 0x19 ;  /* 0x0000001405057291 */ /* 0x000fc8000f8fc8ff */
[----:B------:R-:W-:Y:S02]  /*0d10*/  ULOP3.LUT UR4, UR5, 0xfffe, URZ, 0xc0, !UPT ;  /* 0x0000fffe05047892 */ /* 0x000fe4000f8ec0ff */
[----:B------:R-:W-:Y:S02]  /*0d20*/  UPRMT UR5, UR5, 0x8880, URZ ;  /* 0x0000888005057896 */ /* 0x000fe400080000ff */
[----:B------:R3:W-:Y:S01]  /*0d30*/  LDGSTS.E.LTC128B.64 [R5+0x200], desc[UR32][R20.64], P0 ;  /* 0x0020000014057fae */ /* 0x0007e200081a1620 */
[----:B------:R-:W-:Y:S01]  /*0d40*/  LOP3.LUT P0, RZ, R7, 0x8, RZ, 0xc0, !PT ;  /* 0x0000000807ff7812 */ /* 0x000fe2000780c0ff */
[----:B------:R-:W-:Y:S02]  /*0d50*/  UIADD3 UR4, UPT, UPT, URZ, -UR4, URZ ;  /* 0x80000004ff047290 */ /* 0x000fe4000fffe0ff */
[----:B------:R-:W-:Y:S02]  /*0d60*/  USHF.R.S32.HI UR5, URZ, 0x1, UR5 ;  /* 0x00000001ff057899 */ /* 0x000fe40008011405 */
[----:B------:R-:W-:-:S02]  /*0d70*/  UPRMT UR4, UR4, 0x7710, URZ ;  /* 0x0000771004047896 */ /* 0x000fc400080000ff */
[----:B------:R-:W-:Y:S02]  /*0d80*/  UPRMT UR24, UR5, 0x9910, URZ ;  /* 0x0000991005187896 */ /* 0x000fe400080000ff */
[----:B------:R-:W-:-:S04]  /*0d90*/  UIADD3 UR4, UPT, UPT, UR20, UR4, URZ ;  /* 0x0000000414047290 */ /* 0x000fc8000fffe0ff */
[----:B------:R-:W-:Y:S01]  /*0da0*/  LDGSTS.E.LTC128B.64 [R5+0x300], desc[UR32][R24.64], P0 ;  /* 0x0030000018057fae */ /* 0x000fe200081a1620 */
[----:B------:R-:W-:Y:S01]  /*0db0*/  ISETP.GT.AND P0, PT, R38, R9, PT ;  /* 0x000000092600720c */ /* 0x000fe20003f04270 */
[----:B------:R-:W-:-:S03]  /*0dc0*/  ULOP3.LUT UR25, UR4, 0xffff, URZ, 0xc0, !UPT ;  /* 0x0000ffff04197892 */ /* 0x000fc6000f8ec0ff */
[----:B-1----:R-:W-:Y:S01]  /*0dd0*/  SEL R17, RZ, 0x1, P0 ;  /* 0x00000001ff117807 */ /* 0x002fe20000000000 */
[----:B------:R-:W-:Y:S01]  /*0de0*/  UPRMT UR25, UR25, 0x8880, URZ ;  /* 0x0000888019197896 */ /* 0x000fe200080000ff */
[----:B------:R-:W-:-:S04]  /*0df0*/  ISETP.GT.AND P0, PT, R39, R15, PT ;  /* 0x0000000f2700720c */ /* 0x000fc80003f04270 */
[----:B------:R-:W-:Y:S02]  /*0e00*/  SEL R11, RZ, 0x1, P0 ;  /* 0x00000001ff0b7807 */ /* 0x000fe40000000000 */
[----:B------:R-:W-:-:S04]  /*0e10*/  ISETP.GT.AND P0, PT, R38, R15, PT ;  /* 0x0000000f2600720c */ /* 0x000fc80003f04270 */
[----:B------:R-:W-:Y:S02]  /*0e20*/  SEL R7, RZ, 0x1, P0 ;  /* 0x00000001ff077807 */ /* 0x000fe40000000000 */
[----:B------:R-:W-:Y:S02]  /*0e30*/  LOP3.LUT P0, RZ, R36, 0xff, R17, 0xc8, !PT ;  /* 0x000000ff24ff7812 */ /* 0x000fe4000780c811 */
[----:B------:R-:W-:Y:S02]  /*0e40*/  LOP3.LUT R17, R28, 0x10, RZ, 0xfc, !PT ;  /* 0x000000101c117812 */ /* 0x000fe400078efcff */
[----:B------:R-:W-:Y:S02]  /*0e50*/  SEL R16, RZ, 0x2, !P0 ;  /* 0x00000002ff107807 */ /* 0x000fe40004000000 */
[----:B------:R-:W-:-:S04]  /*0e60*/  ISETP.LE.OR P0, PT, R9, R38, !P1 ;  /* 0x000000260900720c */ /* 0x000fc80004f03670 */
[----:B------:R-:W-:Y:S02]  /*0e70*/  SEL R16, R16, RZ, P0 ;  /* 0x000000ff10107207 */ /* 0x000fe40000000000 */
[----:B------:R-:W-:-:S04]  /*0e80*/  LOP3.LUT P0, RZ, R36, 0xff, R11, 0xc8, !PT ;  /* 0x000000ff24ff7812 */ /* 0x000fc8000780c80b */
[----:B------:R-:W-:Y:S02]  /*0e90*/  SEL R11, RZ, 0x4, !P0 ;  /* 0x00000004ff0b7807 */ /* 0x000fe40004000000 */
[----:B------:R-:W-:-:S04]  /*0ea0*/  LOP3.LUT P0, RZ, R36, 0xff, R7, 0xc8, !PT ;  /* 0x000000ff24ff7812 */ /* 0x000fc8000780c807 */
[----:B------:R-:W-:Y:S02]  /*0eb0*/  SEL R7, RZ, 0x8, !P0 ;  /* 0x00000008ff077807 */ /* 0x000fe40004000000 */
[----:B---3--:R-:W-:-:S04]  /*0ec0*/  IADD3 R20, P0, PT, R22, UR12, RZ ;  /* 0x0000000c16147c10 */ /* 0x008fc8000ff1e0ff */
[----:B------:R-:W-:Y:S02]  /*0ed0*/  IADD3.X R21, PT, PT, R23, UR13, RZ, P0, !PT ;  /* 0x0000000d17157c10 */ /* 0x000fe400087fe4ff */
[----:B------:R-:W-:-:S04]  /*0ee0*/  ISETP.LE.OR P0, PT, R15, R39, !P1 ;  /* 0x000000270f00720c */ /* 0x000fc80004f03670 */
[----:B------:R-:W-:Y:S02]  /*0ef0*/  SEL R11, R11, RZ, P0 ;  /* 0x000000ff0b0b7207 */ /* 0x000fe40000000000 */
[----:B------:R-:W-:Y:S02]  /*0f00*/  ISETP.LE.OR P0, PT, R15, R38, !P1 ;  /* 0x000000260f00720c */ /* 0x000fe40004f03670 */
[----:B------:R-:W-:Y:S02]  /*0f10*/  ISETP.GE.AND P1, PT, R17, UR17, PT ;  /* 0x0000001111007c0c */ /* 0x000fe4000bf26270 */
[----:B------:R-:W-:Y:S02]  /*0f20*/  SEL R7, R7, RZ, P0 ;  /* 0x000000ff07077207 */ /* 0x000fe40000000000 */
[----:B------:R-:W-:Y:S02]  /*0f30*/  SEL R16, R16, RZ, !P1 ;  /* 0x000000ff10107207 */ /* 0x000fe40004800000 */
[----:B------:R-:W-:-:S02]  /*0f40*/  ISETP.GE.AND P0, PT, R9, UR28, PT ;  /* 0x0000001c09007c0c */ /* 0x000fc4000bf06270 */
[----:B------:R-:W-:Y:S02]  /*0f50*/  SEL R11, R11, RZ, !P4 ;  /* 0x000000ff0b0b7207 */ /* 0x000fe40006000000 */
[----:B------:R-:W-:Y:S01]  /*0f60*/  SEL R17, R16, RZ, !P0 ;  /* 0x000000ff10117207 */ /* 0x000fe20004000000 */
[----:B------:R-:W-:Y:S01]  /*0f70*/  IMAD.SHL.U32 R16, R2, 0x4, RZ ;  /* 0x0000000402107824 */ /* 0x000fe200078e00ff */
[----:B------:R-:W-:Y:S02]  /*0f80*/  ISETP.GE.AND P0, PT, R15, UR28, PT ;  /* 0x0000001c0f007c0c */ /* 0x000fe4000bf06270 */
[----:B------:R-:W-:Y:S02]  /*0f90*/  SEL R7, R7, RZ, !P1 ;  /* 0x000000ff07077207 */ /* 0x000fe40004800000 */
[----:B------:R-:W-:Y:S02]  /*0fa0*/  LOP3.LUT R16, R16, 0x4, RZ, 0xc0, !PT ;  /* 0x0000000410107812 */ /* 0x000fe400078ec0ff */
[----:B------:R-:W-:-:S02]  /*0fb0*/  SEL R11, R11, RZ, !P0 ;  /* 0x000000ff0b0b7207 */ /* 0x000fc40004000000 */
[----:B------:R-:W-:Y:S02]  /*0fc0*/  LOP3.LUT R16, R16, 0x3, R19, 0xf8, !PT ;  /* 0x0000000310107812 */ /* 0x000fe400078ef813 */
[----:B------:R-:W-:Y:S02]  /*0fd0*/  IADD3 R18, PT, PT, R11, R17, R18 ;  /* 0x000000110b127210 */ /* 0x000fe40007ffe012 */
[----:B------:R-:W-:Y:S02]  /*0fe0*/  LOP3.LUT R11, R16, R13, RZ, 0x3c, !PT ;  /* 0x0000000d100b7212 */ /* 0x000fe400078e3cff */
[----:B------:R-:W-:-:S03]  /*0ff0*/  SEL R7, R7, RZ, !P0 ;  /* 0x000000ff07077207 */ /* 0x000fc60004000000 */
[----:B------:R-:W-:Y:S01]  /*1000*/  IMAD R11, R11, 0x2, R14 ;  /* 0x000000020b0b7824 */ /* 0x000fe200078e020e */
[C---:B------:R-:W-:Y:S01]  /*1010*/  LOP3.LUT R14, R12.reuse, 0x3c, RZ, 0xc0, !PT ;  /* 0x0000003c0c0e7812 */ /* 0x040fe200078ec0ff */
[----:B------:R-:W-:Y:S02]  /*1020*/  IMAD.SHL.U32 R12, R12, 0x2, RZ ;  /* 0x000000020c0c7824 */ /* 0x000fe400078e00ff */
[----:B------:R-:W-:Y:S01]  /*1030*/  IMAD.IADD R7, R18, 0x1, R7 ;  /* 0x0000000112077824 */ /* 0x000fe200078e0207 */
[----:B------:R-:W-:Y:S02]  /*1040*/  LOP3.LUT R14, R14, 0x3, R19, 0xf8, !PT ;  /* 0x000000030e0e7812 */ /* 0x000fe400078ef813 */
[----:B------:R-:W-:Y:S02]  /*1050*/  LOP3.LUT R11, R11, 0x4, R12, 0x78, !PT ;  /* 0x000000040b0b7812 */ /* 0x000fe400078e780c */
[----:B------:R-:W-:Y:S02]  /*1060*/  SEL R7, R7, RZ, P2 ;  /* 0x000000ff07077207 */ /* 0x000fe40001000000 */
[----:B------:R-:W-:Y:S01]  /*1070*/  PLOP3.LUT P2, PT, PT, PT, UP0, 0x80, 0x8 ;  /* 0x000000000008781c */ /* 0x000fe20003f4f008 */
[----:B------:R-:W-:Y:S01]  /*1080*/  IMAD R14, R14, 0x20, R11 ;  /* 0x000000200e0e7824 */ /* 0x000fe200078e020b */
[----:B------:R-:W-:Y:S01]  /*1090*/  UISETP.GE.AND UP0, UPT, UR23, 0x1, UPT ;  /* 0x000000011700788c */ /* 0x000fe2000bf06270 */
[----:B------:R-:W-:-:S03]  /*10a0*/  IMAD.SHL.U32 R11, R7, 0x8, RZ ;  /* 0x00000008070b7824 */ /* 0x000fc600078e00ff */
[----:B------:R-:W-:Y:S02]  /*10b0*/  LEA R37, R14, UR6, 0x3 ;  /* 0x000000060e257c11 */ /* 0x000fe4000f8e18ff */
[----:B------:R-:W-:Y:S01]  /*10c0*/  LOP3.LUT P0, RZ, R11, 0x8, RZ, 0xc0, !PT ;  /* 0x000000080bff7812 */ /* 0x000fe2000780c0ff */
[----:B------:R-:W-:-:S12]  /*10d0*/  IMAD.SHL.U32 R11, R7, 0x4, RZ ;  /* 0x00000004070b7824 */ /* 0x000fd800078e00ff */
[----:B------:R-:W-:Y:S01]  /*10e0*/  LDGSTS.E.LTC128B.64 [R37+0x3000], desc[UR32][R22.64], P0 ;  /* 0x0300000016257fae */ /* 0x000fe200081a1620 */
[----:B------:R-:W-:Y:S01]  /*10f0*/  LOP3.LUT P0, RZ, R11, 0x8, RZ, 0xc0, !PT ;  /* 0x000000080bff7812 */ /* 0x000fe2000780c0ff */
[----:B------:R-:W-:-:S12]  /*1100*/  IMAD.SHL.U32 R11, R7, 0x2, RZ ;  /* 0x00000002070b7824 */ /* 0x000fd800078e00ff */
[----:B------:R1:W-:Y:S01]  /*1110*/  LDGSTS.E.LTC128B.64 [R37+0x3080], desc[UR32][R22.64+0x80], P0 ;  /* 0x0308008016257fae */ /* 0x0003e200081a1620 */
[----:B------:R-:W-:-:S13]  /*1120*/  LOP3.LUT P0, RZ, R11, 0x8, RZ, 0xc0, !PT ;  /* 0x000000080bff7812 */ /* 0x000fda000780c0ff */
[----:B------:R-:W-:Y:S01]  /*1130*/  LDGSTS.E.LTC128B.64 [R37+0x3800], desc[UR32][R20.64], P0 ;  /* 0x0380000014257fae */ /* 0x000fe200081a1620 */
[----:B------:R-:W-:Y:S01]  /*1140*/  LOP3.LUT P0, RZ, R7, 0x8, RZ, 0xc0, !PT ;  /* 0x0000000807ff7812 */ /* 0x000fe2000780c0ff */
[----:B------:R-:W-:-:S12]  /*1150*/  VIADD R7, R10, 0x10 ;  /* 0x000000100a077836 */ /* 0x000fd80000000000 */
[----:B------:R-:W-:Y:S01]  /*1160*/  LDGSTS.E.LTC128B.64 [R37+0x3880], desc[UR32][R20.64+0x80], P0 ;  /* 0x0388008014257fae */ /* 0x000fe200081a1620 */
[----:B------:R-:W-:-:S03]  /*1170*/  ISETP.GE.AND P0, PT, R7, UR28, PT ;  /* 0x0000001c07007c0c */ /* 0x000fc6000bf06270 */
[----:B------:R-:W0:Y:S01]  /*1180*/  LDGDEPBAR ;  /* 0x00000000000079af */ /* 0x000e220000000000 */
[----:B------:R-:W-:Y:S02]  /*1190*/  SEL R12, RZ, 0x2, P0 ;  /* 0x00000002ff0c7807 */ /* 0x000fe40000000000 */
[----:B------:R-:W-:Y:S02]  /*11a0*/  SEL R11, RZ, 0x4, P0 ;  /* 0x00000004ff0b7807 */ /* 0x000fe40000000000 */
[----:B------:R-:W-:Y:S02]  /*11b0*/  SEL R7, RZ, 0x8, P0 ;  /* 0x00000008ff077807 */ /* 0x000fe40000000000 */
[----:B------:R-:W-:Y:S02]  /*11c0*/  ISETP.LT.AND P0, PT, R41, UR16, !P0 ;  /* 0x0000001029007c0c */ /* 0x000fe4000c701270 */
[----:B------:R-:W-:Y:S02]  /*11d0*/  SEL R12, R12, RZ, !P3 ;  /* 0x000000ff0c0c7207 */ /* 0x000fe40005800000 */
[----:B------:R-:W-:-:S02]  /*11e0*/  SEL R13, RZ, 0x1, !P0 ;  /* 0x00000001ff0d7807 */ /* 0x000fc40004000000 */
[----:B------:R-:W-:Y:S02]  /*11f0*/  SEL R11, R11, RZ, !P6 ;  /* 0x000000ff0b0b7207 */ /* 0x000fe40007000000 */
[----:B------:R-:W-:Y:S02]  /*1200*/  IADD3 R16, P0, PT, R24, UR10, RZ ;  /* 0x0000000a18107c10 */ /* 0x000fe4000ff1e0ff */
[----:B------:R-:W-:Y:S02]  /*1210*/  IADD3 R11, PT, PT, R11, R12, R13 ;  /* 0x0000000c0b0b7210 */ /* 0x000fe40007ffe00d */
[----:B------:R-:W-:Y:S02]  /*1220*/  SEL R12, R7, RZ, !P5 ;  /* 0x000000ff070c7207 */ /* 0x000fe40006800000 */
[----:B------:R-:W-:Y:S02]  /*1230*/  IADD3.X R17, PT, PT, R25, UR11, RZ, P0, !PT ;  /* 0x0000000b19117c10 */ /* 0x000fe400087fe4ff */
[----:B------:R-:W-:Y:S01]  /*1240*/  IADD3 R14, P0, PT, R16, UR14, RZ ;  /* 0x0000000e100e7c10 */ /* 0x000fe2000ff1e0ff */
[----:B------:R-:W-:-:S03]  /*1250*/  IMAD.IADD R7, R11, 0x1, R12 ;  /* 0x000000010b077824 */ /* 0x000fc600078e020c */
[----:B------:R-:W-:Y:S02]  /*1260*/  IADD3.X R15, PT, PT, R17, UR15, RZ, P0, !PT ;  /* 0x0000000f110f7c10 */ /* 0x000fe400087fe4ff */
[----:B------:R-:W-:-:S05]  /*1270*/  SEL R7, R7, RZ, P2 ;  /* 0x000000ff07077207 */ /* 0x000fca0001000000 */
[----:B------:R-:W-:-:S05]  /*1280*/  IMAD.SHL.U32 R11, R7, 0x8, RZ ;  /* 0x00000008070b7824 */ /* 0x000fca00078e00ff */
[----:B------:R-:W-:Y:S01]  /*1290*/  LOP3.LUT P0, RZ, R11, 0x8, RZ, 0xc0, !PT ;  /* 0x000000080bff7812 */ /* 0x000fe2000780c0ff */
[----:B------:R-:W-:-:S12]  /*12a0*/  IMAD.SHL.U32 R11, R7, 0x4, RZ ;  /* 0x00000004070b7824 */ /* 0x000fd800078e00ff */
[----:B------:R3:W-:Y:S01]  /*12b0*/  LDGSTS.E.LTC128B.64 [R5+0x1000], desc[UR32][R16.64], P0 ;  /* 0x0100000010057fae */ /* 0x0007e200081a1620 */
[----:B------:R-:W-:Y:S01]  /*12c0*/  LOP3.LUT P0, RZ, R11, 0x8, RZ, 0xc0, !PT ;  /* 0x000000080bff7812 */ /* 0x000fe2000780c0ff */
[----:B------:R-:W-:-:S12]  /*12d0*/  IMAD.SHL.U32 R11, R7, 0x2, RZ ;  /* 0x00000002070b7824 */ /* 0x000fd800078e00ff */
[----:B------:R2:W-:Y:S01]  /*12e0*/  LDGSTS.E.LTC128B.64 [R5+0x1100], desc[UR32][R14.64], P0 ;  /* 0x011000000e057fae */ /* 0x0005e200081a1620 */
[----:B------:R-:W-:-:S04]  /*12f0*/  IADD3 R18, P0, PT, R14, UR14, RZ ;  /* 0x0000000e0e127c10 */ /* 0x000fc8000ff1e0ff */
[----:B------:R-:W-:Y:S02]  /*1300*/  IADD3.X R19, PT, PT, R15, UR15, RZ, P0, !PT ;  /* 0x0000000f0f137c10 */ /* 0x000fe400087fe4ff */
[----:B-1----:R-:W-:-:S04]  /*1310*/  IADD3 R22, P0, PT, R18, UR14, RZ ;  /* 0x0000000e12167c10 */ /* 0x002fc8000ff1e0ff */
[----:B------:R-:W-:Y:S02]  /*1320*/  IADD3.X R23, PT, PT, R19, UR15, RZ, P0, !PT ;  /* 0x0000000f13177c10 */ /* 0x000fe400087fe4ff */
[----:B------:R-:W-:Y:S01]  /*1330*/  LOP3.LUT P0, RZ, R11, 0x8, RZ, 0xc0, !PT ;  /* 0x000000080bff7812 */ /* 0x000fe2000780c0ff */
[C---:B------:R-:W-:Y:S01]  /*1340*/  VIADD R11, R9.reuse, 0x18 ;  /* 0x00000018090b7836 */ /* 0x040fe20000000000 */
[----:B---3--:R-:W-:Y:S01]  /*1350*/  CS2R R16, SRZ ;  /* 0x0000000000107805 */ /* 0x008fe2000001ff00 */
[----:B------:R-:W-:-:S10]  /*1360*/  VIADD R9, R9, 0x28 ;  /* 0x0000002809097836 */ /* 0x000fd40000000000 */
[----:B------:R1:W-:Y:S01]  /*1370*/  LDGSTS.E.LTC128B.64 [R5+0x1200], desc[UR32][R18.64], P0 ;  /* 0x0120000012057fae */ /* 0x0003e200081a1620 */
[----:B------:R-:W-:-:S13]  /*1380*/  LOP3.LUT P0, RZ, R7, 0x8, RZ, 0xc0, !PT ;  /* 0x0000000807ff7812 */ /* 0x000fda000780c0ff */
[----:B------:R3:W-:Y:S01]  /*1390*/  LDGSTS.E.LTC128B.64 [R5+0x1300], desc[UR32][R22.64], P0 ;  /* 0x0130000016057fae */ /* 0x0007e200081a1620 */
[----:B------:R-:W-:-:S04]  /*13a0*/  ISETP.GT.AND P0, PT, R38, R0, PT ;  /* 0x000000002600720c */ /* 0x000fc80003f04270 */
[----:B--2---:R-:W-:Y:S02]  /*13b0*/  SEL R15, RZ, 0x1, P0 ;  /* 0x00000001ff0f7807 */ /* 0x004fe40000000000 */
[----:B------:R-:W-:-:S04]  /*13c0*/  ISETP.GT.AND P0, PT, R39, R11, PT ;  /* 0x0000000b2700720c */ /* 0x000fc80003f04270 */
[----:B------:R-:W-:Y:S02]  /*13d0*/  SEL R7, RZ, 0x1, P0 ;  /* 0x00000001ff077807 */ /* 0x000fe40000000000 */
[----:B------:R-:W-:Y:S02]  /*13e0*/  ISETP.GT.AND P0, PT, R38, R11, PT ;  /* 0x0000000b2600720c */ /* 0x000fe40003f04270 */
[----:B-1----:R-:W-:Y:S02]  /*13f0*/  CS2R R18, SRZ ;  /* 0x0000000000127805 */ /* 0x002fe4000001ff00 */
[----:B------:R-:W-:Y:S02]  /*1400*/  SEL R13, RZ, 0x1, P0 ;  /* 0x00000001ff0d7807 */ /* 0x000fe40000000000 */
[----:B------:R-:W-:-:S04]  /*1410*/  LOP3.LUT P0, RZ, R36, 0xff, R15, 0xc8, !PT ;  /* 0x000000ff24ff7812 */ /* 0x000fc8000780c80f */
[----:B------:R-:W-:Y:S02]  /*1420*/  SEL R12, RZ, 0x2, !P0 ;  /* 0x00000002ff0c7807 */ /* 0x000fe40004000000 */
[----:B------:R-:W-:-:S04]  /*1430*/  LOP3.LUT P0, RZ, R36, 0xff, R7, 0xc8, !PT ;  /* 0x000000ff24ff7812 */ /* 0x000fc8000780c807 */
[----:B------:R-:W-:Y:S02]  /*1440*/  SEL R7, RZ, 0x4, !P0 ;  /* 0x00000004ff077807 */ /* 0x000fe40004000000 */
[----:B------:R-:W-:-:S04]  /*1450*/  LOP3.LUT P0, RZ, R36, 0xff, R13, 0xc8, !PT ;  /* 0x000000ff24ff7812 */ /* 0x000fc8000780c80d */
[----:B---3--:R-:W-:Y:S02]  /*1460*/  SEL R5, RZ, 0x8, !P0 ;  /* 0x00000008ff057807 */ /* 0x008fe40004000000 */
[----:B------:R-:W-:-:S04]  /*1470*/  ISETP.NE.AND P0, PT, R36, RZ, PT ;  /* 0x000000ff2400720c */ /* 0x000fc80003f05270 */
[----:B------:R-:W-:-:S04]  /*1480*/  ISETP.LE.OR P0, PT, R0, R38, !P0 ;  /* 0x000000260000720c */ /* 0x000fc80004703670 */
[----:B------:R-:W-:Y:S02]  /*1490*/  SEL R12, R12, RZ, P0 ;  /* 0x000000ff0c0c7207 */ /* 0x000fe40000000000 */
[----:B------:R-:W-:Y:S02]  /*14a0*/  ISETP.NE.AND P0, PT, R36, RZ, PT ;  /* 0x000000ff2400720c */ /* 0x000fe40003f05270 */
[----:B------:R-:W-:Y:S02]  /*14b0*/  SEL R12, R12, RZ, !P1 ;  /* 0x000000ff0c0c7207 */ /* 0x000fe40004800000 */
        /* <DEDUP_REMOVED lines=8> */
[----:B------:R-:W-:Y:S02]  /*1540*/  SEL R6, RZ, 0x1, !P0 ;  /* 0x00000001ff067807 */ /* 0x000fe40004000000 */
[----:B------:R-:W-:-:S04]  /*1550*/  IADD3 R14, P0, PT, R20, UR8, RZ ;  /* 0x00000008140e7c10 */ /* 0x000fc8000ff1e0ff */
[----:B------:R-:W-:Y:S02]  /*1560*/  IADD3.X R15, PT, PT, R21, UR9, RZ, P0, !PT ;  /* 0x00000009150f7c10 */ /* 0x000fe400087fe4ff */
[----:B------:R-:W-:Y:S02]  /*1570*/  ISETP.GE.AND P0, PT, R0, UR28, PT ;  /* 0x0000001c00007c0c */ /* 0x000fe4000bf06270 */
[----:B------:R-:W-:Y:S02]  /*1580*/  LOP3.LUT R21, R2, 0x1f, RZ, 0xc0, !PT ;  /* 0x0000001f02157812 */ /* 0x000fe400078ec0ff */
[----:B------:R-:W-:Y:S02]  /*1590*/  SEL R13, R12, RZ, !P0 ;  /* 0x000000ff0c0d7207 */ /* 0x000fe40004000000 */
[----:B------:R-:W-:Y:S02]  /*15a0*/  ISETP.GE.AND P0, PT, R11, UR28, PT ;  /* 0x0000001c0b007c0c */ /* 0x000fe4000bf06270 */
[----:B------:R-:W-:-:S02]  /*15b0*/  SHF.R.U32.HI R21, RZ, 0x3, R21 ;  /* 0x00000003ff157819 */ /* 0x000fc40000011615 */
[----:B------:R-:W-:Y:S02]  /*15c0*/  SEL R7, R7, RZ, !P0 ;  /* 0x000000ff07077207 */ /* 0x000fe40004000000 */
[----:B------:R-:W-:Y:S01]  /*15d0*/  SEL R5, R5, RZ, !P0 ;  /* 0x000000ff05057207 */ /* 0x000fe20004000000 */
[----:B------:R-:W-:Y:S01]  /*15e0*/  IMAD.SHL.U32 R20, R21, 0x100, RZ ;  /* 0x0000010015147824 */ /* 0x000fe200078e00ff */
[----:B------:R-:W-:Y:S02]  /*15f0*/  IADD3 R6, PT, PT, R7, R13, R6 ;  /* 0x0000000d07067210 */ /* 0x000fe40007ffe006 */
[----:B------:R-:W-:Y:S02]  /*1600*/  CS2R R12, SRZ ;  /* 0x00000000000c7805 */ /* 0x000fe4000001ff00 */
[----:B------:R-:W-:Y:S01]  /*1610*/  IADD3 R24, P0, PT, R14, UR12, RZ ;  /* 0x0000000c0e187c10 */ /* 0x000fe2000ff1e0ff */
[----:B------:R-:W-:-:S03]  /*1620*/  IMAD.IADD R5, R6, 0x1, R5 ;  /* 0x0000000106057824 */ /* 0x000fc600078e0205 */
[----:B------:R-:W-:Y:S02]  /*1630*/  IADD3.X R25, PT, PT, R15, UR13, RZ, P0, !PT ;  /* 0x0000000d0f197c10 */ /* 0x000fe400087fe4ff */
[----:B------:R-:W-:Y:S02]  /*1640*/  SEL R5, R5, RZ, P2 ;  /* 0x000000ff05057207 */ /* 0x000fe40001000000 */
[----:B------:R-:W-:-:S03]  /*1650*/  ISETP.NE.AND P2, PT, R36, RZ, PT ;  /* 0x000000ff2400720c */ /* 0x000fc60003f45270 */
[----:B------:R-:W-:-:S05]  /*1660*/  IMAD.SHL.U32 R0, R5, 0x8, RZ ;  /* 0x0000000805007824 */ /* 0x000fca00078e00ff */
[----:B------:R-:W-:Y:S01]  /*1670*/  LOP3.LUT P0, RZ, R0, 0x8, RZ, 0xc0, !PT ;  /* 0x0000000800ff7812 */ /* 0x000fe2000780c0ff */
[----:B------:R-:W-:-:S12]  /*1680*/  IMAD.SHL.U32 R0, R5, 0x4, RZ ;  /* 0x0000000405007824 */ /* 0x000fd800078e00ff */
[----:B------:R-:W-:Y:S01]  /*1690*/  LDGSTS.E.LTC128B.64 [R37+0x4000], desc[UR32][R14.64], P0 ;  /* 0x040000000e257fae */ /* 0x000fe200081a1620 */
[----:B------:R-:W-:Y:S01]  /*16a0*/  LOP3.LUT P0, RZ, R0, 0x8, RZ, 0xc0, !PT ;  /* 0x0000000800ff7812 */ /* 0x000fe2000780c0ff */
[----:B------:R-:W-:-:S12]  /*16b0*/  IMAD.SHL.U32 R0, R5, 0x2, RZ ;  /* 0x0000000205007824 */ /* 0x000fd800078e00ff */
[----:B------:R1:W-:Y:S01]  /*16c0*/  LDGSTS.E.LTC128B.64 [R37+0x4080], desc[UR32][R14.64+0x80], P0 ;  /* 0x040800800e257fae */ /* 0x0003e200081a1620 */
[----:B------:R-:W-:-:S04]  /*16d0*/  ISETP.GT.AND P0, PT, R38, R48, PT ;  /* 0x000000302600720c */ /* 0x000fc80003f04270 */
[----:B------:R-:W-:Y:S02]  /*16e0*/  SEL R7, RZ, 0x1, P0 ;  /* 0x00000001ff077807 */ /* 0x000fe40000000000 */
[----:B------:R-:W-:-:S13]  /*16f0*/  LOP3.LUT P0, RZ, R0, 0x8, RZ, 0xc0, !PT ;  /* 0x0000000800ff7812 */ /* 0x000fda000780c0ff */
[----:B------:R2:W-:Y:S01]  /*1700*/  LDGSTS.E.LTC128B.64 [R37+0x4800], desc[UR32][R24.64], P0 ;  /* 0x0480000018257fae */ /* 0x0005e200081a1620 */
[----:B------:R-:W-:Y:S02]  /*1710*/  LOP3.LUT P0, RZ, R5, 0x8, RZ, 0xc0, !PT ;  /* 0x0000000805ff7812 */ /* 0x000fe4000780c0ff */
[----:B-1----:R-:W-:-:S11]  /*1720*/  CS2R R14, SRZ ;  /* 0x00000000000e7805 */ /* 0x002fd6000001ff00 */
[----:B------:R2:W-:Y:S01]  /*1730*/  LDGSTS.E.LTC128B.64 [R37+0x4880], desc[UR32][R24.64+0x80], P0 ;  /* 0x0488008018257fae */ /* 0x0005e200081a1620 */
[----:B------:R-:W-:-:S03]  /*1740*/  ISETP.GT.AND P0, PT, R39, R9, PT ;  /* 0x000000092700720c */ /* 0x000fc60003f04270 */
[----:B------:R-:W0:Y:S01]  /*1750*/  LDGDEPBAR ;  /* 0x00000000000079af */ /* 0x000e220000000000 */
[----:B------:R-:W-:Y:S02]  /*1760*/  SEL R5, RZ, 0x1, P0 ;  /* 0x00000001ff057807 */ /* 0x000fe40000000000 */
[----:B------:R-:W-:-:S04]  /*1770*/  LOP3.LUT P0, RZ, R36, 0xff, R7, 0xc8, !PT ;  /* 0x000000ff24ff7812 */ /* 0x000fc8000780c807 */
[----:B------:R-:W-:Y:S02]  /*1780*/  SEL R6, RZ, 0x2, !P0 ;  /* 0x00000002ff067807 */ /* 0x000fe40004000000 */
[----:B------:R-:W-:-:S04]  /*1790*/  LOP3.LUT P0, RZ, R36, 0xff, R5, 0xc8, !PT ;  /* 0x000000ff24ff7812 */ /* 0x000fc8000780c805 */
[----:B------:R-:W-:Y:S02]  /*17a0*/  SEL R0, RZ, 0x4, !P0 ;  /* 0x00000004ff007807 */ /* 0x000fe40004000000 */
[----:B------:R-:W-:-:S04]  /*17b0*/  ISETP.LE.OR P0, PT, R48, R38, !P2 ;  /* 0x000000263000720c */ /* 0x000fc80005703670 */
[----:B------:R-:W-:Y:S02]  /*17c0*/  SEL R5, R6, RZ, P0 ;  /* 0x000000ff06057207 */ /* 0x000fe40000000000 */
[----:B------:R-:W-:Y:S02]  /*17d0*/  ISETP.LE.OR P0, PT, R9, R39, !P2 ;  /* 0x000000270900720c */ /* 0x000fe40005703670 */
[----:B------:R-:W-:Y:S01]  /*17e0*/  SEL R5, R5, RZ, !P1 ;  /* 0x000000ff05057207 */ /* 0x000fe20004800000 */
[----:B------:R-:W-:-:S04]  /*17f0*/  DEPBAR.LE SB0, 0x1 ;  /* 0x000080400000791a */ /* 0x000fc80000000000 */
[----:B------:R-:W-:Y:S01]  /*1800*/  SEL R0, R0, RZ, P0 ;  /* 0x000000ff00007207 */ /* 0x000fe20000000000 */
[----:B------:R-:W-:Y:S01]  /*1810*/  BAR.SYNC.DEFER_BLOCKING 0x0 ;  /* 0x0000000000007b1d */ /* 0x000fe20000010000 */
[----:B------:R-:W-:Y:S02]  /*1820*/  ISETP.GE.AND P0, PT, R48, UR28, PT ;  /* 0x0000001c30007c0c */ /* 0x000fe4000bf06270 */
[----:B------:R-:W-:Y:S02]  /*1830*/  SEL R0, R0, RZ, !P4 ;  /* 0x000000ff00007207 */ /* 0x000fe40006000000 */
[----:B------:R-:W-:Y:S02]  /*1840*/  SEL R5, R5, RZ, !P0 ;  /* 0x000000ff05057207 */ /* 0x000fe40004000000 */
[----:B------:R-:W-:-:S04]  /*1850*/  ISETP.NE.AND P0, PT, R4, RZ, PT ;  /* 0x000000ff0400720c */ /* 0x000fc80003f05270 */
[----:B------:R-:W-:Y:S02]  /*1860*/  SEL R4, RZ, 0x1, !P0 ;  /* 0x00000001ff047807 */ /* 0x000fe40004000000 */
[----:B------:R-:W-:-:S04]  /*1870*/  ISETP.GT.AND P0, PT, R38, R9, PT ;  /* 0x000000092600720c */ /* 0x000fc80003f04270 */
[----:B------:R-:W-:-:S04]  /*1880*/  SEL R7, RZ, 0x1, P0 ;  /* 0x00000001ff077807 */ /* 0x000fc80000000000 */
[----:B------:R-:W-:Y:S02]  /*1890*/  LOP3.LUT P0, RZ, R36, 0xff, R7, 0xc8, !PT ;  /* 0x000000ff24ff7812 */ /* 0x000fe4000780c807 */
[----:B------:R-:W-:Y:S02]  /*18a0*/  LOP3.LUT R7, R21, 0x7, R2, 0x78, !PT ;  /* 0x0000000715077812 */ /* 0x000fe400078e7802 */
[----:B------:R-:W-:Y:S02]  /*18b0*/  SEL R6, RZ, 0x8, !P0 ;  /* 0x00000008ff067807 */ /* 0x000fe40004000000 */
[----:B------:R-:W-:Y:S01]  /*18c0*/  ISETP.LE.OR P0, PT, R9, R38, !P2 ;  /* 0x000000260900720c */ /* 0x000fe20005703670 */
[----:B------:R-:W-:-:S03]  /*18d0*/  IMAD R20, R7, 0x10, R20 ;  /* 0x0000001007147824 */ /* 0x000fc600078e0214 */
[----:B------:R-:W-:Y:S02]  /*18e0*/  SEL R6, R6, RZ, P0 ;  /* 0x000000ff06067207 */ /* 0x000fe40000000000 */
[----:B------:R-:W-:Y:S02]  /*18f0*/  ISETP.GE.AND P0, PT, R45, UR28, PT ;  /* 0x0000001c2d007c0c */ /* 0x000fe4000bf06270 */
[----:B------:R-:W-:Y:S02]  /*1900*/  SEL R6, R6, RZ, !P1 ;  /* 0x000000ff06067207 */ /* 0x000fe40004800000 */
[----:B------:R-:W-:Y:S02]  /*1910*/  ISETP.LT.AND P1, PT, R41, UR16, !P0 ;  /* 0x0000001029007c0c */ /* 0x000fe4000c721270 */
[----:B------:R-:W-:Y:S02]  /*1920*/  SEL R8, RZ, 0x2, P0 ;  /* 0x00000002ff087807 */ /* 0x000fe40000000000 */
[----:B------:R-:W-:-:S02]  /*1930*/  SEL R7, RZ, 0x1, !P1 ;  /* 0x00000001ff077807 */ /* 0x000fc40004800000 */
[----:B------:R-:W-:Y:S02]  /*1940*/  ISETP.GE.AND P1, PT, R9, UR28, PT ;  /* 0x0000001c09007c0c */ /* 0x000fe4000bf26270 */
[----:B------:R-:W-:Y:S02]  /*1950*/  SEL R10, RZ, 0x4, P0 ;  /* 0x00000004ff0a7807 */ /* 0x000fe40000000000 */
[----:B------:R-:W-:Y:S02]  /*1960*/  SEL R8, R8, RZ, !P3 ;  /* 0x000000ff08087207 */ /* 0x000fe40005800000 */
[----:B------:R-:W-:Y:S02]  /*1970*/  SEL R10, R10, RZ, !P6 ;  /* 0x000000ff0a0a7207 */ /* 0x000fe40007000000 */
[----:B------:R-:W-:Y:S02]  /*1980*/  SEL R0, R0, RZ, !P1 ;  /* 0x000000ff00007207 */ /* 0x000fe40004800000 */
[----:B------:R-:W-:-:S02]  /*1990*/  SEL R9, RZ, 0x8, P0 ;  /* 0x00000008ff097807 */ /* 0x000fc40000000000 */
[----:B------:R-:W-:Y:S02]  /*19a0*/  IADD3 R7, PT, PT, R10, R8, R7 ;  /* 0x000000080a077210 */ /* 0x000fe40007ffe007 */
[----:B------:R-:W-:Y:S02]  /*19b0*/  CS2R R10, SRZ ;  /* 0x00000000000a7805 */ /* 0x000fe4000001ff00 */
[----:B------:R-:W-:Y:S02]  /*19c0*/  IADD3 R0, PT, PT, R0, R5, R4 ;  /* 0x0000000500007210 */ /* 0x000fe40007ffe004 */
[----:B------:R-:W-:Y:S02]  /*19d0*/  SEL R8, R9, RZ, !P5 ;  /* 0x000000ff09087207 */ /* 0x000fe40006800000 */
[----:B------:R-:W-:Y:S02]  /*19e0*/  SEL R5, R6, RZ, !P1 ;  /* 0x000000ff06057207 */ /* 0x000fe40004800000 */
[----:B------:R-:W-:Y:S01]  /*19f0*/  IADD3 R52, P0, PT, R24, UR8, RZ ;  /* 0x0000000818347c10 */ /* 0x000fe2000ff1e0ff */
[----:B------:R-:W-:Y:S01]  /*1a00*/  IMAD.IADD R43, R7, 0x1, R8 ;  /* 0x00000001072b7824 */ /* 0x000fe200078e0208 */
[----:B------:R-:W-:Y:S01]  /*1a10*/  IADD3 R50, P1, PT, R22, UR10, RZ ;  /* 0x0000000a16327c10 */ /* 0x000fe2000ff3e0ff */
[----:B------:R-:W-:Y:S01]  /*1a20*/  IMAD.IADD R44, R0, 0x1, R5 ;  /* 0x00000001002c7824 */ /* 0x000fe200078e0205 */
[----:B------:R-:W-:-:S02]  /*1a30*/  CS2R R8, SRZ ;  /* 0x0000000000087805 */ /* 0x000fc4000001ff00 */
[----:B------:R-:W-:Y:S02]  /*1a40*/  CS2R R6, SRZ ;  /* 0x0000000000067805 */ /* 0x000fe4000001ff00 */
[----:B------:R-:W-:Y:S02]  /*1a50*/  CS2R R4, SRZ ;  /* 0x0000000000047805 */ /* 0x000fe4000001ff00 */
[----:B------:R-:W-:Y:S02]  /*1a60*/  IADD3.X R53, PT, PT, R25, UR9, RZ, P0, !PT ;  /* 0x0000000919357c10 */ /* 0x000fe400087fe4ff */
[----:B------:R-:W-:Y:S01]  /*1a70*/  IADD3.X R51, PT, PT, R23, UR11, RZ, P1, !PT ;  /* 0x0000000b17337c10 */ /* 0x000fe20008ffe4ff */
[----:B--2---:R-:W-:Y:S06]  /*1a80*/  BRA.U !UP0, `(.L_x_3) ;  /* 0x0000000908e07547 */ /* 0x004fec000b800000 */
[----:B------:R-:W-:Y:S01]  /*1a90*/  UPRMT UR4, UR4, 0x8880, URZ ;  /* 0x0000888004047896 */ /* 0x000fe200080000ff */
[----:B------:R-:W-:Y:S01]  /*1aa0*/  IMAD.SHL.U32 R0, R2, 0x10, RZ ;  /* 0x0000001002007824 */ /* 0x000fe200078e00ff */
[----:B------:R-:W-:Y:S01]  /*1ab0*/  UIADD3 UR23, UPT, UPT, UR23, -0x2, URZ ;  /* 0xfffffffe17177890 */ /* 0x000fe2000fffe0ff */
[----:B------:R-:W-:Y:S01]  /*1ac0*/  IMAD.U32 R15, RZ, RZ, UR6 ;  /* 0x00000006ff0f7e24 */ /* 0x000fe2000f8e00ff */
[----:B------:R-:W-:Y:S01]  /*1ad0*/  ULEA UR5, UR26, UR4, 0x5 ;  /* 0x000000041a057291 */ /* 0x000fe2000f8e28ff */
[----:B------:R-:W-:Y:S01]  /*1ae0*/  VIADD R14, R28, 0x10 ;  /* 0x000000101c0e7836 */ /* 0x000fe20000000000 */
[----:B------:R-:W-:Y:S01]  /*1af0*/  ULEA UR4, UR26, UR24, 0x5 ;  /* 0x000000181a047291 */ /* 0x000fe2000f8e28ff */
[----:B------:R-:W-:Y:S01]  /*1b00*/  LOP3.LUT R0, R0, 0x70, RZ, 0xc0, !PT ;  /* 0x0000007000007812 */ /* 0x000fe200078ec0ff */
[----:B------:R-:W-:Y:S01]  /*1b10*/  USHF.L.U32 UR5, UR5, 0x4, URZ ;  /* 0x0000000405057899 */ /* 0x000fe200080006ff */
[----:B------:R-:W-:Y:S01]  /*1b20*/  IADD3 R24, PT, PT, R20, 0x3000, R15 ;  /* 0x0000300014187810 */ /* 0x000fe20007ffe00f */
[----:B------:R-:W-:Y:S01]  /*1b30*/  USHF.L.U32 UR4, UR4, 0x7, URZ ;  /* 0x0000000704047899 */ /* 0x000fe200080006ff */
[----:B------:R-:W-:Y:S01]  /*1b40*/  PRMT R20, R0, 0x6540, R21 ;  /* 0x0000654000147816 */ /* 0x000fe20000000015 */
[----:B------:R-:W-:Y:S01]  /*1b50*/  ULEA UR5, UR5, UR6, 0x3 ;  /* 0x0000000605057291 */ /* 0x000fe2000f8e18ff */
[--C-:B------:R-:W-:Y:S01]  /*1b60*/  SHF.R.U32.HI R15, RZ, 0x3, R2.reuse ;  /* 0x00000003ff0f7819 */ /* 0x100fe20000011602 */
[----:B------:R-:W-:Y:S01]  /*1b70*/  UIADD3 UR22, UPT, UPT, UR6, 0x2000, URZ ;  /* 0x0000200006167890 */ /* 0x000fe2000fffe0ff */
[----:B------:R-:W-:Y:S01]  /*1b80*/  ISETP.NE.AND P0, PT, RZ, UR23, PT ;  /* 0x00000017ff007c0c */ /* 0x000fe2000bf05270 */
[----:B------:R-:W-:Y:S01]  /*1b90*/  UMOV UR21, 0x2 ;  /* 0x0000000200157882 */ /* 0x000fe20000000000 */
[----:B------:R-:W-:Y:S01]  /*1ba0*/  LOP3.LUT R15, R15, 0x3, RZ, 0xc0, !PT ;  /* 0x000000030f0f7812 */ /* 0x000fe200078ec0ff */
[----:B------:R-:W-:Y:S01]  /*1bb0*/  UMOV UR20, 0x2000 ;  /* 0x0000200000147882 */ /* 0x000fe20000000000 */
[----:B------:R-:W1:Y:S01]  /*1bc0*/  LDS.128 R24, [R24+UR4] ;  /* 0x0000000418187984 */ /* 0x000e620008000c00 */
[----:B------:R-:W-:Y:S01]  /*1bd0*/  ISETP.GE.AND P3, PT, R14, UR17, PT ;  /* 0x000000110e007c0c */ /* 0x000fe2000bf66270 */
[----:B------:R-:W-:Y:S01]  /*1be0*/  UMOV UR36, URZ ;  /* 0x000000ff00247c82 */ /* 0x000fe20008000000 */
[----:B------:R-:W-:Y:S01]  /*1bf0*/  LOP3.LUT R2, R15, 0x7, R2, 0x78, !PT ;  /* 0x000000070f027812 */ /* 0x000fe200078e7802 */
[----:B------:R-:W2:Y:S01]  /*1c00*/  LDS.128 R20, [R20+UR5] ;  /* 0x0000000514147984 */ /* 0x000ea20008000c00 */
[----:B------:R-:W-:-:S02]  /*1c10*/  LOP3.LUT R15, R3, 0x300, RZ, 0xc0, !PT ;  /* 0x00000300030f7812 */ /* 0x000fc400078ec0ff */
[----:B------:R-:W-:Y:S02]  /*1c20*/  LOP3.LUT R3, R0, 0x300, R3, 0xf8, !PT ;  /* 0x0000030000037812 */ /* 0x000fe400078ef803 */
[----:B------:R-:W-:Y:S01]  /*1c30*/  SEL R44, R44, RZ, P0 ;  /* 0x000000ff2c2c7207 */ /* 0x000fe20000000000 */
[----:B------:R-:W-:Y:S01]  /*1c40*/  IMAD R2, R2, 0x10, R15 ;  /* 0x0000001002027824 */ /* 0x000fe200078e020f */
[----:B------:R-:W-:Y:S02]  /*1c50*/  CS2R R14, SRZ ;  /* 0x00000000000e7805 */ /* 0x000fe4000001ff00 */
[----:B------:R-:W-:Y:S02]  /*1c60*/  SEL R43, R43, RZ, P0 ;  /* 0x000000ff2b2b7207 */ /* 0x000fe40000000000 */
[----:B------:R-:W-:Y:S01]  /*1c70*/  LOP3.LUT R0, R3, 0x40, RZ, 0x3c, !PT ;  /* 0x0000004003007812 */ /* 0x000fe200078e3cff */
[----:B------:R-:W-:Y:S01]  /*1c80*/  VIADD R2, R2, UR6 ;  /* 0x0000000602027c36 */ /* 0x000fe20008000000 */
[----:B------:R-:W-:-:S06]  /*1c90*/  UMOV UR6, 0xffffe000 ;  /* 0xffffe00000067882 */ /* 0x000fcc0000000000 */
.L_x_4:
[C---:B-12--5:R-:W5:Y:S01]  /*1ca0*/  DMMA.8x8x4 R4, R20.reuse, R24, R4 ;  /* 0x000000181404723f */ /* 0x066f620000000004 */
[----:B---3--:R-:W-:Y:S01]  /*1cb0*/  LDS.128 R32, [R3+UR5+0x400] ;  /* 0x0004000503207984 */ /* 0x008fe20008000c00 */
[----:B------:R-:W-:Y:S02]  /*1cc0*/  UIADD3 UR36, UPT, UPT, UR36, 0x1, URZ ;  /* 0x0000000124247890 */ /* 0x000fe4000fffe0ff */
[----:B------:R-:W-:Y:S01]  /*1cd0*/  IMAD.SHL.U32 R54, R43, 0x8, RZ ;  /* 0x000000082b367824 */ /* 0x000fe200078e00ff */
[----:B------:R-:W-:Y:S01]  /*1ce0*/  ISETP.NE.AND P1, PT, R36, RZ, PT ;  /* 0x000000ff2400720c */ /* 0x000fe20003f25270 */
[----:B------:R-:W-:Y:S01]  /*1cf0*/  VIADD R49, R42, UR22 ;  /* 0x000000162a317c36 */ /* 0x000fe20008000000 */
[----:B------:R-:W-:Y:S01]  /*1d00*/  UISETP.NE.AND UP0, UPT, UR36, 0x3, UPT ;  /* 0x000000032400788c */ /* 0x000fe2000bf05270 */
[----:B------:R-:W-:Y:S01]  /*1d10*/  VIADD R47, R3, UR5 ;  /* 0x00000005032f7c36 */ /* 0x000fe20008000000 */
[----:B------:R-:W-:Y:S01]  /*1d20*/  LOP3.LUT P0, RZ, R54, 0x8, RZ, 0xc0, !PT ;  /* 0x0000000836ff7812 */ /* 0x000fe2000780c0ff */
[----:B------:R-:W1:Y:S01]  /*1d30*/  LDS.128 R28, [R2+UR4+0x3400] ;  /* 0x00340004021c7984 */ /* 0x000e620008000c00 */
[----:B------:R-:W-:Y:S01]  /*1d40*/  VIADD R55, R37, UR20 ;  /* 0x0000001425377c36 */ /* 0x000fe20008000000 */
[----:B------:R-:W-:Y:S01]  /*1d50*/  USEL UR35, UR6, 0x1000, !UP0 ;  /* 0x0000100006237887 */ /* 0x000fe2000c000000 */
[----:B------:R-:W-:Y:S01]  /*1d60*/  VIADD R46, R2, UR4 ;  /* 0x00000004022e7c36 */ /* 0x000fe20008000000 */
[----:B------:R-:W-:Y:S01]  /*1d70*/  UIADD3 UR21, UPT, UPT, UR21, 0x1, URZ ;  /* 0x0000000115157890 */ /* 0x000fe2000fffe0ff */
[----:B------:R-:W-:Y:S01]  /*1d80*/  IMAD.SHL.U32 R54, R44, 0x8, RZ ;  /* 0x000000082c367824 */ /* 0x000fe200078e00ff */
[-C--:B------:R-:W5:Y:S01]  /*1d90*/  DMMA.8x8x4 R8, R20, R26.reuse, R8 ;  /* 0x0000001a1408723f */ /* 0x080f620000000008 */
[----:B------:R-:W-:Y:S02]  /*1da0*/  USEL UR36, UR36, URZ, UP0 ;  /* 0x000000ff24247287 */ /* 0x000fe40008000000 */
[----:B------:R-:W-:Y:S01]  /*1db0*/  UISETP.NE.AND UP0, UPT, UR21, 0x3, UPT ;  /* 0x000000031500788c */ /* 0x000fe2000bf05270 */
[----:B------:R-:W-:Y:S01]  /*1dc0*/  VIADD R45, R45, 0x10 ;  /* 0x000000102d2d7836 */ /* 0x000fe20000000000 */
[----:B------:R-:W-:Y:S01]  /*1dd0*/  UIADD3 UR31, UPT, UPT, UR23, -0x1, URZ ;  /* 0xffffffff171f7890 */ /* 0x000fe2000fffe0ff */
[----:B------:R-:W-:Y:S01]  /*1de0*/  @!PT LDS RZ, [RZ] ;  /* 0x00000000fffff984 */ /* 0x000fe20000000800 */
[----:B------:R-:W-:Y:S01]  /*1df0*/  @!PT LDS RZ, [RZ] ;  /* 0x00000000fffff984 */ /* 0x000fe20000000800 */
[----:B------:R-:W-:Y:S01]  /*1e00*/  @!PT LDS RZ, [RZ] ;  /* 0x00000000fffff984 */ /* 0x000fe20000000800 */
[----:B------:R2:W-:Y:S01]  /*1e10*/  LDGSTS.E.LTC128B.64 [R49], desc[UR32][R50.64], P0 ;  /* 0x0000000032317fae */ /* 0x0005e200081a1620 */
[----:B------:R-:W-:Y:S01]  /*1e20*/  IADD3 R56, P0, PT, R50, UR14, RZ ;  /* 0x0000000e32387c10 */ /* 0x000fe2000ff1e0ff */
[----:B------:R-:W-:Y:S02]  /*1e30*/  USEL UR34, UR6, 0x1000, !UP0 ;  /* 0x0000100006227887 */ /* 0x000fe4000c000000 */
[----:B------:R-:W-:Y:S01]  /*1e40*/  USEL UR21, UR21, URZ, UP0 ;  /* 0x000000ff15157287 */ /* 0x000fe20008000000 */
[----:B------:R-:W-:Y:S01]  /*1e50*/  IADD3.X R57, PT, PT, R51, UR15, RZ, P0, !PT ;  /* 0x0000000f33397c10 */ /* 0x000fe200087fe4ff */
[----:B------:R-:W-:Y:S01]  /*1e60*/  UISETP.GT.AND UP0, UPT, UR23, -0x1, UPT ;  /* 0xffffffff1700788c */ /* 0x000fe2000bf04270 */
[----:B------:R-:W-:Y:S01]  /*1e70*/  LOP3.LUT P0, RZ, R54, 0x8, RZ, 0xc0, !PT ;  /* 0x0000000836ff7812 */ /* 0x000fe2000780c0ff */
[----:B------:R-:W-:Y:S01]  /*1e80*/  VIADD R54, R48, 0x10 ;  /* 0x0000001030367836 */ /* 0x000fe20000000000 */
[----:B------:R-:W-:Y:S01]  /*1e90*/  UIADD3 UR20, UPT, UPT, UR34, UR20, URZ ;  /* 0x0000001422147290 */ /* 0x000fe2000fffe0ff */
[C---:B------:R-:W5:Y:S01]  /*1ea0*/  DMMA.8x8x4 R12, R22.reuse, R26, R12 ;  /* 0x0000001a160c723f */ /* 0x040f62000000000c */
[----:B------:R-:W-:Y:S02]  /*1eb0*/  UIADD3 UR22, UPT, UPT, UR34, UR22, URZ ;  /* 0x0000001622167290 */ /* 0x000fe4000fffe0ff */
[----:B------:R-:W-:Y:S01]  /*1ec0*/  ISETP.LT.AND P2, PT, R54, UR28, !P4 ;  /* 0x0000001c36007c0c */ /* 0x000fe2000e741270 */
[----:B------:R-:W-:Y:S01]  /*1ed0*/  VIADD R48, R48, 0x18 ;  /* 0x0000001830307836 */ /* 0x000fe20000000000 */
[----:B------:R-:W-:Y:S01]  /*1ee0*/  ISETP.LE.OR P1, PT, R54, R39, !P1 ;  /* 0x000000273600720c */ /* 0x000fe20004f23670 */
[----:B------:R-:W-:Y:S04]  /*1ef0*/  UMOV UR23, UR31 ;  /* 0x0000001f00177c82 */ /* 0x000fe80008000000 */
[----:B------:R-:W-:Y:S06]  /*1f00*/  LDGSTS.E.LTC128B.64 [R55+0x3000], desc[UR32][R52.64], P0 ;  /* 0x0300000034377fae */ /* 0x000fec00081a1620 */
[----:B------:R3:W5:Y:S02]  /*1f10*/  DMMA.8x8x4 R16, R22, R24, R16 ;  /* 0x000000181610723f */ /* 0x0007640000000010 */
[----:B---3--:R-:W-:Y:S02]  /*1f20*/  LDS.128 R20, [R0+UR5+0x800] ;  /* 0x0008000500147984 */ /* 0x008fe40008000c00 */
[----:B--2---:R-:W-:Y:S05]  /*1f30*/  IMAD.SHL.U32 R50, R43, 0x4, RZ ;  /* 0x000000042b327824 */ /* 0x004fea00078e00ff */
[----:B------:R-:W-:Y:S01]  /*1f40*/  LOP3.LUT P0, RZ, R50, 0x8, RZ, 0xc0, !PT ;  /* 0x0000000832ff7812 */ /* 0x000fe2000780c0ff */
[----:B------:R-:W2:Y:S01]  /*1f50*/  LDS.128 R24, [R2+UR4+0x3800] ;  /* 0x0038000402187984 */ /* 0x000ea20008000c00 */
[----:B------:R-:W-:-:S05]  /*1f60*/  IMAD.SHL.U32 R50, R44, 0x4, RZ ;  /* 0x000000042c327824 */ /* 0x000fca00078e00ff */
[C---:B-1---5:R-:W5:Y:S06]  /*1f70*/  DMMA.8x8x4 R4, R34.reuse, R28, R4 ;  /* 0x0000001c2204723f */ /* 0x062f6c0000000004 */
[----:B------:R-:W-:Y:S01]  /*1f80*/  @!PT LDS RZ, [RZ] ;  /* 0x00000000fffff984 */ /* 0x000fe20000000800 */
[----:B------:R-:W-:Y:S01]  /*1f90*/  @!PT LDS RZ, [RZ] ;  /* 0x00000000fffff984 */ /* 0x000fe20000000800 */
[----:B------:R-:W-:Y:S01]  /*1fa0*/  @!PT LDS RZ, [RZ] ;  /* 0x00000000fffff984 */ /* 0x000fe20000000800 */
[----:B------:R1:W-:Y:S01]  /*1fb0*/  LDGSTS.E.LTC128B.64 [R49+0x100], desc[UR32][R56.64], P0 ;  /* 0x0010000038317fae */ /* 0x0003e200081a1620 */
[----:B------:R-:W-:Y:S04]  /*1fc0*/  IADD3 R58, P0, PT, R52, UR12, RZ ;  /* 0x0000000c343a7c10 */ /* 0x000fe8000ff1e0ff */
[----:B------:R-:W-:Y:S05]  /*1fd0*/  IADD3.X R59, PT, PT, R53, UR13, RZ, P0, !PT ;  /* 0x0000000d353b7c10 */ /* 0x000fea00087fe4ff */
[-C--:B------:R-:W5:Y:S03]  /*1fe0*/  DMMA.8x8x4 R8, R34, R30.reuse, R8 ;  /* 0x0000001e2208723f */ /* 0x080f660000000008 */
[----:B------:R-:W-:Y:S01]  /*1ff0*/  LOP3.LUT P0, RZ, R50, 0x8, RZ, 0xc0, !PT ;  /* 0x0000000832ff7812 */ /* 0x000fe2000780c0ff */
[----:B------:R-:W-:Y:S11]  /*2000*/  IMAD.SHL.U32 R50, R43, 0x2, RZ ;  /* 0x000000022b327824 */ /* 0x000ff600078e00ff */
[----:B------:R-:W-:Y:S01]  /*2010*/  @!UPT UIADD3 URZ, UPT, UPT, URZ, URZ, URZ ;  /* 0x000000fffffff290 */ /* 0x000fe2000fffe0ff */
[C---:B------:R-:W5:Y:S01]  /*2020*/  DMMA.8x8x4 R12, R32.reuse, R30, R12 ;  /* 0x0000001e200c723f */ /* 0x040f62000000000c */
[----:B------:R3:W-:Y:S03]  /*2030*/  LDGSTS.E.LTC128B.64 [R55+0x3080], desc[UR32][R52.64+0x80], P0 ;  /* 0x0308008034377fae */ /* 0x0007e600081a1620 */
[----:B-1----:R-:W-:Y:S04]  /*2040*/  IADD3 R56, P0, PT, R56, UR14, RZ ;  /* 0x0000000e38387c10 */ /* 0x002fe8000ff1e0ff */
[----:B------:R-:W-:Y:S02]  /*2050*/  IADD3.X R57, PT, PT, R57, UR15, RZ, P0, !PT ;  /* 0x0000000f39397c10 */ /* 0x000fe400087fe4ff */
[----:B------:R-:W-:Y:S04]  /*2060*/  ISETP.GT.AND P0, PT, R39, R54, PT ;  /* 0x000000362700720c */ /* 0x000fe80003f04270 */
[----:B------:R-:W-:Y:S02]  /*2070*/  SEL R51, RZ, 0x1, P0 ;  /* 0x00000001ff337807 */ /* 0x000fe40000000000 */
[----:B------:R1:W5:Y:S02]  /*2080*/  DMMA.8x8x4 R16, R32, R28, R16 ;  /* 0x0000001c2010723f */ /* 0x0003640000000010 */
[----:B-1----:R-:W-:Y:S01]  /*2090*/  LDS.128 R32, [R0+UR5+0xc00] ;  /* 0x000c000500207984 */ /* 0x002fe20008000c00 */
[----:B------:R-:W-:Y:S01]  /*20a0*/  LOP3.LUT P0, RZ, R36, 0xff, R51, 0xc8, !PT ;  /* 0x000000ff24ff7812 */ /* 0x000fe2000780c833 */
[----:B------:R-:W-:Y:S03]  /*20b0*/  UIADD3 UR5, UPT, UPT, UR35, UR5, URZ ;  /* 0x0000000523057290 */ /* 0x000fe6000fffe0ff */
[----:B------:R-:W-:Y:S02]  /*20c0*/  PLOP3.LUT P1, PT, P0, P2, P1, 0x80, 0x0 ;  /* 0x000000000000781c */ /* 0x000fe40000725010 */
[----:B------:R-:W-:Y:S01]  /*20d0*/  IADD3 R60, P0, PT, R56, UR14, RZ ;  /* 0x0000000e383c7c10 */ /* 0x000fe2000ff1e0ff */
[----:B------:R-:W1:Y:S01]  /*20e0*/  LDS.128 R28, [R2+UR4+0x3c00] ;  /* 0x003c0004021c7984 */ /* 0x000e620008000c00 */
[----:B------:R-:W-:-:S05]  /*20f0*/  ISETP.NE.AND P2, PT, R36, RZ, PT ;  /* 0x000000ff2400720c */ /* 0x000fca0003f45270 */
[C---:B--2--5:R-:W5:Y:S01]  /*2100*/  DMMA.8x8x4 R4, R20.reuse, R24, R4 ;  /* 0x000000181404723f */ /* 0x064f620000000004 */
[----:B------:R-:W-:Y:S03]  /*2110*/  UIADD3 UR4, UPT, UPT, UR35, UR4, URZ ;  /* 0x0000000423047290 */ /* 0x000fe6000fffe0ff */
[----:B------:R-:W-:Y:S02]  /*2120*/  IADD3.X R61, PT, PT, R57, UR15, RZ, P0, !PT ;  /* 0x0000000f393d7c10 */ /* 0x000fe400087fe4ff */
[----:B------:R-:W-:Y:S01]  /*2130*/  LOP3.LUT P0, RZ, R50, 0x8, RZ, 0xc0, !PT ;  /* 0x0000000832ff7812 */ /* 0x000fe2000780c0ff */
[----:B------:R-:W-:Y:S09]  /*2140*/  IMAD.SHL.U32 R50, R44, 0x2, RZ ;  /* 0x000000022c327824 */ /* 0x000ff200078e00ff */
[-C--:B------:R-:W5:Y:S03]  /*2150*/  DMMA.8x8x4 R8, R20, R26.reuse, R8 ;  /* 0x0000001a1408723f */ /* 0x080f660000000008 */
[----:B------:R-:W-:Y:S01]  /*2160*/  @!PT LDS RZ, [RZ] ;  /* 0x00000000fffff984 */ /* 0x000fe20000000800 */
[----:B------:R-:W-:Y:S01]  /*2170*/  @!PT LDS RZ, [RZ] ;  /* 0x00000000fffff984 */ /* 0x000fe20000000800 */
[----:B------:R-:W-:Y:S01]  /*2180*/  @!PT LDS RZ, [RZ] ;  /* 0x00000000fffff984 */ /* 0x000fe20000000800 */
[----:B------:R-:W-:Y:S01]  /*2190*/  LDGSTS.E.LTC128B.64 [R49+0x200], desc[UR32][R56.64], P0 ;  /* 0x0020000038317fae */ /* 0x000fe200081a1620 */
[----:B---3--:R-:W-:Y:S04]  /*21a0*/  IADD3 R52, P0, PT, R58, UR8, RZ ;  /* 0x000000083a347c10 */ /* 0x008fe8000ff1e0ff */
[----:B------:R-:W-:Y:S02]  /*21b0*/  IADD3.X R53, PT, PT, R59, UR9, RZ, P0, !PT ;  /* 0x000000093b357c10 */ /* 0x000fe400087fe4ff */
[----:B------:R-:W-:Y:S06]  /*21c0*/  LOP3.LUT P0, RZ, R50, 0x8, RZ, 0xc0, !PT ;  /* 0x0000000832ff7812 */ /* 0x000fec000780c0ff */
[C---:B------:R-:W5:Y:S07]  /*21d0*/  DMMA.8x8x4 R12, R22.reuse, R26, R12 ;  /* 0x0000001a160c723f */ /* 0x040f6e000000000c */
[----:B------:R-:W-:Y:S01]  /*21e0*/  LDGSTS.E.LTC128B.64 [R55+0x3800], desc[UR32][R58.64], P0 ;  /* 0x038000003a377fae */ /* 0x000fe200081a1620 */
[----:B------:R-:W-:Y:S08]  /*21f0*/  LOP3.LUT P0, RZ, R43, 0x8, RZ, 0xc0, !PT ;  /* 0x000000082bff7812 */ /* 0x000ff0000780c0ff */
[----:B------:R2:W5:Y:S05]  /*2200*/  DMMA.8x8x4 R16, R22, R24, R16 ;  /* 0x000000181610723f */ /* 0x00056a0000000010 */
[----:B------:R-:W-:Y:S01]  /*2210*/  LDGSTS.E.LTC128B.64 [R49+0x300], desc[UR32][R60.64], P0 ;  /* 0x003000003c317fae */ /* 0x000fe200081a1620 */
[----:B------:R-:W-:Y:S01]  /*2220*/  LOP3.LUT P0, RZ, R44, 0x8, RZ, 0xc0, !PT ;  /* 0x000000082cff7812 */ /* 0x000fe2000780c0ff */
[----:B------:R-:W-:-:S09]  /*2230*/  DEPBAR.LE SB5, 0x1 ;  /* 0x0000d0400000791a */ /* 0x000fd20000000000 */
[C---:B-1----:R3:W5:Y:S03]  /*2240*/  DMMA.8x8x4 R4, R34.reuse, R28, R4 ;  /* 0x0000001c2204723f */ /* 0x0427660000000004 */
[----:B--2---:R2:W-:Y:S01]  /*2250*/  LDGSTS.E.LTC128B.64 [R55+0x3880], desc[UR32][R58.64+0x80], P0 ;  /* 0x038800803a377fae */ /* 0x0045e200081a1620 */
[C---:B------:R-:W-:Y:S05]  /*2260*/  ISETP.GT.AND P0, PT, R38.reuse, R54, PT ;  /* 0x000000362600720c */ /* 0x040fea0003f04270 */
[----:B------:R-:W0:Y:S07]  /*2270*/  LDGDEPBAR ;  /* 0x00000000000079af */ /* 0x000e2e0000000000 */
[-C--:B------:R3:W5:Y:S11]  /*2280*/  DMMA.8x8x4 R8, R34, R30.reuse, R8 ;  /* 0x0000001e2208723f */ /* 0x0807760000000008 */
[----:B------:R-:W-:Y:S05]  /*2290*/  @!UPT UIADD3 URZ, UPT, UPT, URZ, URZ, URZ ;  /* 0x000000fffffff290 */ /* 0x000fea000fffe0ff */
[C---:B------:R3:W5:Y:S01]  /*22a0*/  DMMA.8x8x4 R12, R32.reuse, R30, R12 ;  /* 0x0000001e200c723f */ /* 0x040762000000000c */
[----:B--2---:R-:W-:Y:S01]  /*22b0*/  SEL R59, RZ, 0x1, P0 ;  /* 0x00000001ff3b7807 */ /* 0x004fe20000000000 */
[----:B------:R-:W-:Y:S04]  /*22c0*/  DEPBAR.LE SB0, 0x1 ;  /* 0x000080400000791a */ /* 0x000fe80000000000 */
[----:B------:R-:W-:Y:S01]  /*22d0*/  BAR.SYNC.DEFER_BLOCKING 0x0 ;  /* 0x0000000000007b1d */ /* 0x000fe20000010000 */
[-C--:B------:R-:W-:Y:S04]  /*22e0*/  ISETP.GT.AND P0, PT, R39, R48.reuse, PT ;  /* 0x000000302700720c */ /* 0x080fe80003f04270 */
[----:B------:R-:W-:Y:S02]  /*22f0*/  SEL R57, RZ, 0x1, P0 ;  /* 0x00000001ff397807 */ /* 0x000fe40000000000 */
[----:B------:R-:W-:Y:S04]  /*2300*/  ISETP.GT.AND P0, PT, R38, R48, PT ;  /* 0x000000302600720c */ /* 0x000fe80003f04270 */
[----:B------:R-:W-:Y:S02]  /*2310*/  SEL R43, RZ, 0x1, P0 ;  /* 0x00000001ff2b7807 */ /* 0x000fe40000000000 */
[----:B------:R-:W-:Y:S04]  /*2320*/  ISETP.GE.AND P0, PT, R45, UR28, PT ;  /* 0x0000001c2d007c0c */ /* 0x000fe8000bf06270 */
[----:B------:R-:W-:Y:S02]  /*2330*/  SEL R56, RZ, 0x2, P0 ;  /* 0x00000002ff387807 */ /* 0x000fe40000000000 */
[----:B------:R-:W-:Y:S02]  /*2340*/  SEL R51, RZ, 0x4, P0 ;  /* 0x00000004ff337807 */ /* 0x000fe40000000000 */
[----:B------:R-:W-:Y:S02]  /*2350*/  SEL R50, RZ, 0x8, P0 ;  /* 0x00000008ff327807 */ /* 0x000fe40000000000 */
[----:B------:R-:W-:Y:S01]  /*2360*/  ISETP.LT.AND P0, PT, R41, UR16, !P0 ;  /* 0x0000001029007c0c */ /* 0x000fe2000c701270 */
[----:B------:R3:W1:Y:S01]  /*2370*/  LDS.128 R20, [R47+UR35] ;  /* 0x000000232f147984 */ /* 0x0006620008000c00 */
[----:B------:R-:W-:Y:S01]  /*2380*/  SEL R51, R51, RZ, !P6 ;  /* 0x000000ff33337207 */ /* 0x000fe20007000000 */
[----:B------:R-:W-:Y:S04]  /*2390*/  DEPBAR.LE SB5, 0x3 ;  /* 0x0000d0c00000791a */ /* 0x000fe80000000000 */
[----:B------:R3:W5:Y:S01]  /*23a0*/  DMMA.8x8x4 R16, R32, R28, R16 ;  /* 0x0000001c2010723f */ /* 0x0007620000000010 */
[----:B------:R-:W-:Y:S03]  /*23b0*/  SEL R55, RZ, 0x1, !P0 ;  /* 0x00000001ff377807 */ /* 0x000fe60004000000 */
[----:B------:R-:W-:Y:S02]  /*23c0*/  LOP3.LUT P0, RZ, R36, 0xff, R59, 0xc8, !PT ;  /* 0x000000ff24ff7812 */ /* 0x000fe4000780c83b */
[----:B------:R-:W-:Y:S01]  /*23d0*/  SEL R50, R50, RZ, !P5 ;  /* 0x000000ff32327207 */ /* 0x000fe20006800000 */
[----:B------:R3:W1:Y:S01]  /*23e0*/  LDS.128 R24, [R46+UR35+0x3000] ;  /* 0x003000232e187984 */ /* 0x0006620008000c00 */
[----:B------:R-:W-:Y:S02]  /*23f0*/  SEL R49, RZ, 0x2, !P0 ;  /* 0x00000002ff317807 */ /* 0x000fe40004000000 */
[C---:B------:R-:W-:Y:S02]  /*2400*/  LOP3.LUT P0, RZ, R36.reuse, 0xff, R57, 0xc8, !PT ;  /* 0x000000ff24ff7812 */ /* 0x040fe4000780c839 */
[----:B------:R-:W-:Y:S02]  /*2410*/  SEL R57, RZ, 0x1, !P1 ;  /* 0x00000001ff397807 */ /* 0x000fe40004800000 */
[----:B------:R-:W-:Y:S02]  /*2420*/  SEL R44, RZ, 0x4, !P0 ;  /* 0x00000004ff2c7807 */ /* 0x000fe40004000000 */
[----:B------:R-:W-:Y:S04]  /*2430*/  LOP3.LUT P0, RZ, R36, 0xff, R43, 0xc8, !PT ;  /* 0x000000ff24ff7812 */ /* 0x000fe8000780c82b */
[----:B------:R-:W-:Y:S02]  /*2440*/  SEL R43, RZ, 0x8, !P0 ;  /* 0x00000008ff2b7807 */ /* 0x000fe40004000000 */
[-C--:B------:R-:W-:Y:S11]  /*2450*/  ISETP.GT.AND P0, PT, R54, R38.reuse, PT ;  /* 0x000000263600720c */ /* 0x080ff60003f04270 */
[----:B------:R-:W-:Y:S02]  /*2460*/  @!UPT UIADD3 URZ, UPT, UPT, URZ, URZ, URZ ;  /* 0x000000fffffff290 */ /* 0x000fe4000fffe0ff */
[----:B------:R-:W-:Y:S02]  /*2470*/  @P0 SEL R49, R49, RZ, !P2 ;  /* 0x000000ff31310207 */ /* 0x000fe40005000000 */
[----:B------:R-:W-:Y:S02]  /*2480*/  ISETP.GT.AND P0, PT, R48, R39, PT ;  /* 0x000000273000720c */ /* 0x000fe40003f04270 */
[----:B------:R-:W-:Y:S11]  /*2490*/  SEL R49, R49, RZ, !P3 ;  /* 0x000000ff31317207 */ /* 0x000ff60005800000 */
[----:B------:R-:W-:Y:S02]  /*24a0*/  @P0 SEL R44, R44, RZ, !P2 ;  /* 0x000000ff2c2c0207 */ /* 0x000fe40005000000 */
[----:B------:R-:W-:Y:S02]  /*24b0*/  ISETP.GT.AND P0, PT, R48, R38, PT ;  /* 0x000000263000720c */ /* 0x000fe40003f04270 */
[----:B------:R-:W-:Y:S11]  /*24c0*/  SEL R44, R44, RZ, !P4 ;  /* 0x000000ff2c2c7207 */ /* 0x000ff60006000000 */
[----:B------:R-:W-:Y:S02]  /*24d0*/  @P0 SEL R43, R43, RZ, !P2 ;  /* 0x000000ff2b2b0207 */ /* 0x000fe40005000000 */
[----:B------:R-:W-:Y:S02]  /*24e0*/  ISETP.GE.AND P2, PT, R40, UR16, PT ;  /* 0x0000001028007c0c */ /* 0x000fe4000bf46270 */
[----:B------:R-:W-:Y:S02]  /*24f0*/  ISETP.GE.AND P0, PT, R54, UR28, PT ;  /* 0x0000001c36007c0c */ /* 0x000fe4000bf06270 */
[----:B------:R-:W-:Y:S02]  /*2500*/  SEL R56, R56, RZ, !P2 ;  /* 0x000000ff38387207 */ /* 0x000fe40005000000 */
[----:B------:R-:W-:Y:S02]  /*2510*/  SEL R58, R49, RZ, !P0 ;  /* 0x000000ff313a7207 */ /* 0x000fe40004000000 */
[----:B------:R-:W-:Y:S02]  /*2520*/  ISETP.GE.AND P0, PT, R48, UR28, PT ;  /* 0x0000001c30007c0c */ /* 0x000fe4000bf06270 */
[----:B------:R-:W-:Y:S02]  /*2530*/  IADD3 R51, PT, PT, R51, R56, R55 ;  /* 0x0000003833337210 */ /* 0x000fe40007ffe037 */
[----:B------:R-:W-:Y:S02]  /*2540*/  SEL R43, R43, RZ, !P3 ;  /* 0x000000ff2b2b7207 */ /* 0x000fe40005800000 */
[----:B------:R-:W-:Y:S01]  /*2550*/  SEL R44, R44, RZ, !P0 ;  /* 0x000000ff2c2c7207 */ /* 0x000fe20004000000 */
[----:B------:R-:W-:Y:S01]  /*2560*/  IMAD.IADD R48, R51, 0x1, R50 ;  /* 0x0000000133307824 */ /* 0x000fe200078e0232 */
[----:B------:R-:W-:Y:S02]  /*2570*/  SEL R43, R43, RZ, !P0 ;  /* 0x000000ff2b2b7207 */ /* 0x000fe40004000000 */
[----:B------:R-:W-:Y:S02]  /*2580*/  IADD3 R50, P0, PT, R60, UR10, RZ ;  /* 0x0000000a3c327c10 */ /* 0x000fe4000ff1e0ff */
[----:B------:R-:W-:Y:S02]  /*2590*/  IADD3 R44, PT, PT, R44, R58, R57 ;  /* 0x0000003a2c2c7210 */ /* 0x000fe40007ffe039 */
[----:B------:R-:W-:Y:S02]  /*25a0*/  IADD3.X R51, PT, PT, R61, UR11, RZ, P0, !PT ;  /* 0x0000000b3d337c10 */ /* 0x000fe400087fe4ff */
[----:B------:R-:W-:Y:S01]  /*25b0*/  ISETP.NE.AND P0, PT, RZ, UR31, PT ;  /* 0x0000001fff007c0c */ /* 0x000fe2000bf05270 */
[----:B------:R-:W-:Y:S03]  /*25c0*/  IMAD.IADD R44, R44, 0x1, R43 ;  /* 0x000000012c2c7824 */ /* 0x000fe600078e022b */
[----:B------:R-:W-:Y:S01]  /*25d0*/  SEL R43, R48, RZ, P0 ;  /* 0x000000ff302b7207 */ /* 0x000fe20000000000 */
[----:B------:R-:W-:Y:S01]  /*25e0*/  IMAD.MOV.U32 R48, RZ, RZ, R54 ;  /* 0x000000ffff307224 */ /* 0x000fe200078e0036 */
[----:B------:R-:W-:Y:S01]  /*25f0*/  SEL R44, R44, RZ, P0 ;  /* 0x000000ff2c2c7207 */ /* 0x000fe20000000000 */
[----:B------:R-:W-:Y:S09]  /*2600*/  BRA.U UP0, `(.L_x_4) ;  /* 0xfffffff500a47547 */ /* 0x000ff2000b83ffff */
.L_x_3:
[----:B------:R-:W0:Y:S01]  /*2610*/  LDGDEPBAR ;  /* 0x00000000000079af */ /* 0x000e220000000000 */
[----:B------:R-:W2:Y:S03]  /*2620*/  LDCU.64 UR4, c[0x0][0x450] ;  /* 0x00008a00ff0477ac */ /* 0x000ea60008000a00 */
[----:B------:R-:W0:Y:S01]  /*2630*/  LDGDEPBAR ;  /* 0x00000000000079af */ /* 0x000e220000000000 */
[----:B--2---:R-:W-:-:S04]  /*2640*/  UISETP.NE.U32.AND UP0, UPT, UR4, URZ, UPT ;  /* 0x000000ff0400728c */ /* 0x004fc8000bf05070 */
[----:B------:R-:W-:Y:S01]  /*2650*/  UISETP.NE.AND.EX UP0, UPT, UR5, URZ, UPT, UP0 ;  /* 0x000000ff0500728c */ /* 0x000fe2000bf05300 */
[----:B------:R-:W-:-:S04]  /*2660*/  DEPBAR.LE SB0, 0x0 ;  /* 0x000080000000791a */ /* 0x000fc80000000000 */
[----:B------:R-:W-:Y:S06]  /*2670*/  BAR.SYNC.DEFER_BLOCKING 0x0 ;  /* 0x0000000000007b1d */ /* 0x000fec0000010000 */
[----:B------:R-:W-:Y:S05]  /*2680*/  BRA.U !UP0, `(.L_x_5) ;  /* 0x00000001081c7547 */ /* 0x000fea000b800000 */
[----:B------:R-:W2:Y:S02]  /*2690*/  LDC.64 R36, c[0x0][0x450] ;  /* 0x00011400ff247b82 */ /* 0x000ea40000000a00 */
[----:B--2---:R-:W2:Y:S02]  /*26a0*/  LDG.E.64 R36, desc[UR32][R36.64] ;  /* 0x0000002024247981 */ /* 0x004ea4000c1e1b00 */
[----:B--2---:R-:W-:-:S04]  /*26b0*/  ISETP.NE.U32.AND P0, PT, R36, RZ, PT ;  /* 0x000000ff2400720c */ /* 0x004fc80003f05070 */
[----:B------:R-:W-:-:S13]  /*26c0*/  ISETP.NE.AND.EX P0, PT, R37, RZ, PT, P0 ;  /* 0x000000ff2500720c */ /* 0x000fda0003f05300 */
[----:B------:R-:W-:Y:S05]  /*26d0*/  @!P0 BRA `(.L_x_5) ;  /* 0x0000000000088947 */ /* 0x000fea0003800000 */
[----:B------:R-:W4:Y:S01]  /*26e0*/  LD.E.64 R36, desc[UR32][R36.64] ;  /* 0x0000002024247980 */ /* 0x000f22000c101b00 */
[----:B------:R-:W-:Y:S05]  /*26f0*/  BRA `(.L_x_6) ;  /* 0x0000000000287947 */ /* 0x000fea0003800000 */
.L_x_5:
[----:B------:R-:W2:Y:S02]  /*2700*/  LDCU.64 UR4, c[0x0][0x440] ;  /* 0x00008800ff0477ac */ /* 0x000ea40008000a00 */
[----:B--2---:R-:W-:-:S04]  /*2710*/  UISETP.NE.U32.AND UP0, UPT, UR4, URZ, UPT ;  /* 0x000000ff0400728c */ /* 0x004fc8000bf05070 */
[----:B------:R-:W-:-:S09]  /*2720*/  UISETP.NE.AND.EX UP0, UPT, UR5, URZ, UPT, UP0 ;  /* 0x000000ff0500728c */ /* 0x000fd2000bf05300 */
[----:B------:R-:W-:Y:S05]  /*2730*/  BRA.U !UP0, `(.L_x_7) ;  /* 0x00000001080c7547 */ /* 0x000fea000b800000 */
[----:B------:R-:W2:Y:S02]  /*2740*/  LDC.64 R36, c[0x0][0x440] ;  /* 0x00011000ff247b82 */ /* 0x000ea40000000a00 */
[----:B--2---:R-:W4:Y:S01]  /*2750*/  LDG.E.64 R36, desc[UR32][R36.64] ;  /* 0x0000002024247981 */ /* 0x004f22000c1e1b00 */
[----:B------:R-:W-:Y:S05]  /*2760*/  BRA `(.L_x_6) ;  /* 0x00000000000c7947 */ /* 0x000fea0003800000 */
.L_x_7:
[----:B------:R-:W2:Y:S02]  /*2770*/  LDCU.64 UR4, c[0x0][0x430] ;  /* 0x00008600ff0477ac */ /* 0x000ea40008000a00 */
[----:B--2---:R-:W-:Y:S02]  /*2780*/  MOV R36, UR4 ;  /* 0x0000000400247c02 */ /* 0x004fe40008000f00 */
[----:B------:R-:W-:-:S07]  /*2790*/  MOV R37, UR5 ;  /* 0x0000000500257c02 */ /* 0x000fce0008000f00 */
.L_x_6:
[----:B------:R-:W2:Y:S02]  /*27a0*/  LDCU.64 UR4, c[0x0][0x458] ;  /* 0x00008b00ff0477ac */ /* 0x000ea40008000a00 */
[----:B--2---:R-:W-:-:S04]  /*27b0*/  UISETP.NE.U32.AND UP0, UPT, UR4, URZ, UPT ;  /* 0x000000ff0400728c */ /* 0x004fc8000bf05070 */
[----:B------:R-:W-:-:S09]  /*27c0*/  UISETP.NE.AND.EX UP0, UPT, UR5, URZ, UPT, UP0 ;  /* 0x000000ff0500728c */ /* 0x000fd2000bf05300 */
[----:B------:R-:W-:Y:S05]  /*27d0*/  BRA.U !UP0, `(.L_x_8) ;  /* 0x00000001081c7547 */ /* 0x000fea000b800000 */
[----:B---3--:R-:W2:Y:S02]  /*27e0*/  LDC.64 R30, c[0x0][0x458] ;  /* 0x00011600ff1e7b82 */ /* 0x008ea40000000a00 */
[----:B--2---:R-:W2:Y:S02]  /*27f0*/  LDG.E.64 R30, desc[UR32][R30.64] ;  /* 0x000000201e1e7981 */ /* 0x004ea4000c1e1b00 */
[----:B--2---:R-:W-:-:S04]  /*2800*/  ISETP.NE.U32.AND P0, PT, R30, RZ, PT ;  /* 0x000000ff1e00720c */ /* 0x004fc80003f05070 */
[----:B------:R-:W-:-:S13]  /*2810*/  ISETP.NE.AND.EX P0, PT, R31, RZ, PT, P0 ;  /* 0x000000ff1f00720c */ /* 0x000fda0003f05300 */
[----:B------:R-:W-:Y:S05]  /*2820*/  @!P0 BRA `(.L_x_8) ;  /* 0x0000000000088947 */ /* 0x000fea0003800000 */
[----:B------:R-:W4:Y:S01]  /*2830*/  LD.E.64 R30, desc[UR32][R30.64] ;  /* 0x000000201e1e7980 */ /* 0x000f22000c101b00 */
[----:B------:R-:W-:Y:S05]  /*2840*/  BRA `(.L_x_9) ;  /* 0x0000000000287947 */ /* 0x000fea0003800000 */
.L_x_8:
[----:B------:R-:W2:Y:S02]  /*2850*/  LDCU.64 UR4, c[0x0][0x448] ;  /* 0x00008900ff0477ac */ /* 0x000ea40008000a00 */
[----:B--2---:R-:W-:-:S04]  /*2860*/  UISETP.NE.U32.AND UP0, UPT, UR4, URZ, UPT ;  /* 0x000000ff0400728c */ /* 0x004fc8000bf05070 */
[----:B------:R-:W-:-:S09]  /*2870*/  UISETP.NE.AND.EX UP0, UPT, UR5, URZ, UPT, UP0 ;  /* 0x000000ff0500728c */ /* 0x000fd2000bf05300 */
[----:B------:R-:W-:Y:S05]  /*2880*/  BRA.U !UP0, `(.L_x_10) ;  /* 0x00000001080c7547 */ /* 0x000fea000b800000 */
[----:B---3--:R-:W2:Y:S02]  /*2890*/  LDC.64 R30, c[0x0][0x448] ;  /* 0x00011200ff1e7b82 */ /* 0x008ea40000000a00 */
[----:B--2---:R-:W4:Y:S01]  /*28a0*/  LDG.E.64 R30, desc[UR32][R30.64] ;  /* 0x000000201e1e7981 */ /* 0x004f22000c1e1b00 */
[----:B------:R-:W-:Y:S05]  /*28b0*/  BRA `(.L_x_9) ;  /* 0x00000000000c7947 */ /* 0x000fea0003800000 */
.L_x_10:
[----:B------:R-:W3:Y:S02]  /*28c0*/  LDCU.64 UR4, c[0x0][0x438] ;  /* 0x00008700ff0477ac */ /* 0x000ee40008000a00 */
[----:B---3--:R-:W-:Y:S02]  /*28d0*/  MOV R30, UR4 ;  /* 0x00000004001e7c02 */ /* 0x008fe40008000f00 */
[----:B------:R-:W-:-:S07]  /*28e0*/  MOV R31, UR5 ;  /* 0x00000005001f7c02 */ /* 0x000fce0008000f00 */
.L_x_9:
[----:B------:R-:W2:Y:S01]  /*28f0*/  S2R R0, SR_TID.X ;  /* 0x0000000000007919 */ /* 0x000ea20000002100 */
[----:B------:R-:W3:Y:S01]  /*2900*/  LDCU.64 UR4, c[0x0][0x480] ;  /* 0x00009000ff0477ac */ /* 0x000ee20008000a00 */
[----:B-1----:R-:W-:Y:S01]  /*2910*/  MOV R22, 0xffffffff ;  /* 0xffffffff00167802 */ /* 0x002fe20000000f00 */
[----:B------:R-:W1:Y:S01]  /*2920*/  LDCU.64 UR8, c[0x0][0x4a0] ;  /* 0x00009400ff0877ac */ /* 0x000e620008000a00 */
[----:B------:R-:W-:Y:S02]  /*2930*/  UISETP.GT.AND UP0, UPT, UR7, 0x1, UPT ;  /* 0x000000010700788c */ /* 0x000fe4000bf04270 */
[----:B------:R-:W-:Y:S02]  /*2940*/  UIMAD UR18, UR29, UR18, UR30 ;  /* 0x000000121d1272a4 */ /* 0x000fe4000f8e021e */
[----:B------:R-:W-:Y:S01]  /*2950*/  UPLOP3.LUT UP1, UPT, UPT, UPT, UPT, 0x40, 0x4 ;  /* 0x000000000004789c */ /* 0x000fe20003f2e870 */
[----:B---3--:R-:W-:Y:S02]  /*2960*/  MOV R2, UR4 ;  /* 0x0000000400027c02 */ /* 0x008fe40008000f00 */
[----:B------:R-:W-:Y:S01]  /*2970*/  MOV R3, UR5 ;  /* 0x0000000500037c02 */ /* 0x000fe20008000f00 */
[----:B-1----:R-:W-:Y:S01]  /*2980*/  UIMAD.WIDE UR8, UR18, 0x4, UR8 ;  /* 0x00000004120878a5 */ /* 0x002fe2000f8e0208 */
[----:B------:R-:W-:Y:S11]  /*2990*/  BRA.U UP0, `(.L_x_11) ;  /* 0x00000001006c7547 */ /* 0x000ff6000b800000 */
[----:B------:R-:W-:-:S04]  /*29a0*/  UISETP.LT.U32.AND UP0, UPT, UR7, 0x2, UPT ;  /* 0x000000020700788c */ /* 0x000fc8000bf01070 */
[----:B------:R-:W-:-:S04]  /*29b0*/  USEL UR4, UR7, 0x2, UP0 ;  /* 0x0000000207047887 */ /* 0x000fc80008000000 */
[----:B------:R-:W-:-:S12]  /*29c0*/  USHF.L.U32 UR4, UR4, 0x2, URZ ;  /* 0x0000000204047899 */ /* 0x000fd800080006ff */
[----:B------:R-:W1:Y:S02]  /*29d0*/  LDCU UR4, c[0x2][UR4] ;  /* 0x00800000040477ac */ /* 0x000e640008000800 */
[----:B-1----:R-:W-:-:S10]  /*29e0*/  USHF.R.S32.HI UR5, URZ, 0x1f, UR4 ;  /* 0x0000001fff057899 */ /* 0x002fd40008011404 */
.L_x_21:
[----:B------:R-:W-:Y:S05]  /*29f0*/  BRXU UR4 -0x2a00                                               (*"BRANCH_TARGETS .L_x_22,.L_x_23,.L_x_12"*) ;  /* 0xffffffd404807958 */ /* 0x000fea000b83ffff */
.L_x_23:
[----:B------:R-:W1:Y:S08]  /*2a00*/  LDC.64 R20, c[0x0][0x498] ;  /* 0x00012600ff147b82 */ /* 0x000e700000000a00 */
[----:B------:R-:W3:Y:S01]  /*2a10*/  LDC.64 R2, c[0x0][0x480] ;  /* 0x00012000ff027b82 */ /* 0x000ee20000000a00 */
[----:B-1----:R-:W-:-:S04]  /*2a20*/  IMAD.WIDE.U32 R24, R20, UR19, RZ ;  /* 0x0000001314187c25 */ /* 0x002fc8000f8e00ff */
[----:B------:R-:W-:Y:S01]  /*2a30*/  IMAD R20, R21, UR19, R25 ;  /* 0x0000001315147c24 */ /* 0x000fe2000f8e0219 */
[----:B---3--:R-:W-:-:S04]  /*2a40*/  LEA R2, P0, R24, R2, 0x3 ;  /* 0x0000000218027211 */ /* 0x008fc800078018ff */
[----:B------:R-:W-:Y:S01]  /*2a50*/  LEA.HI.X R3, R24, R3, R20, 0x3, P0 ;  /* 0x0000000318037211 */ /* 0x000fe200000f1c14 */
[----:B------:R-:W-:Y:S08]  /*2a60*/  BRA `(.L_x_12) ;  /* 0x0000000000847947 */ /* 0x000ff00003800000 */
.L_x_22:
[----:B------:R-:W1:Y:S01]  /*2a70*/  LDCU UR4, c[0x0][0x394] ;  /* 0x00007280ff0477ac */ /* 0x000e620008000800 */
[----:B------:R-:W-:Y:S02]  /*2a80*/  UPLOP3.LUT UP1, UPT, UPT, UPT, UPT, 0x80, 0x8 ;  /* 0x000000000008789c */ /* 0x000fe40003f2f070 */
[----:B-1----:R-:W-:-:S09]  /*2a90*/  UISETP.GE.AND UP0, UPT, UR4, 0x2, UPT ;  /* 0x000000020400788c */ /* 0x002fd2000bf06270 */
[----:B------:R-:W-:Y:S05]  /*2aa0*/  BRA.U !UP0, `(.L_x_12) ;  /* 0x0000000108747547 */ /* 0x000fea000b800000 */
[----:B--2---:R-:W-:Y:S01]  /*2ab0*/  ISETP.NE.AND P0, PT, R0, RZ, PT ;  /* 0x000000ff0000720c */ /* 0x004fe20003f05270 */
[----:B------:R-:W-:Y:S02]  /*2ac0*/  IMAD.MOV.U32 R22, RZ, RZ, -0x1 ;  /* 0xffffffffff167424 */ /* 0x000fe400078e00ff */
[----:B------:R-:W-:Y:S02]  /*2ad0*/  IMAD.U32 R20, RZ, RZ, UR8 ;  /* 0x00000008ff147e24 */ /* 0x000fe4000f8e00ff */
[----:B------:R-:W-:-:S08]  /*2ae0*/  IMAD.U32 R21, RZ, RZ, UR9 ;  /* 0x00000009ff157e24 */ /* 0x000fd0000f8e00ff */
[----:B------:R1:W2:Y:S04]  /*2af0*/  @!P0 LDG.E.STRONG.GPU R22, desc[UR32][R20.64] ;  /* 0x0000002014168981 */ /* 0x0002a8000c1ef900 */
[----:B--2---:R-:W-:Y:S01]  /*2b00*/  @!P0 CCTL.IVALL ;  /* 0x00000000ff00898f */ /* 0x004fe20002000000 */
[----:B------:R-:W-:-:S04]  /*2b10*/  ISETP.NE.AND P0, PT, RZ, UR19, PT ;  /* 0x00000013ff007c0c */ /* 0x000fc8000bf05270 */
[----:B----4-:R-:W-:Y:S02]  /*2b20*/  FSEL R30, R30, RZ, !P0 ;  /* 0x000000ff1e1e7208 */ /* 0x010fe40004000000 */
[----:B------:R-:W-:Y:S01]  /*2b30*/  FSEL R31, R31, 1.875, !P0 ;  /* 0x3ff000001f1f7808 */ /* 0x000fe20004000000 */
[----:B------:R-:W-:Y:S06]  /*2b40*/  BRA `(.L_x_12) ;  /* 0x00000000004c7947 */ /* 0x000fec0003800000 */
.L_x_11:
[----:B------:R-:W-:Y:S01]  /*2b50*/  IMAD.MOV.U32 R21, RZ, RZ, -0x2 ;  /* 0xfffffffeff157424 */ /* 0x000fe200078e00ff */
[----:B------:R-:W-:-:S04]  /*2b60*/  MOV R20, UR7 ;  /* 0x0000000700147c02 */ /* 0x000fc80008000f00 */
[----:B------:R-:W-:-:S05]  /*2b70*/  VIADDMNMX.U32 R20, R21, R20, 0x2, PT ;  /* 0x0000000215147446 */ /* 0x000fca0003800014 */
[----:B------:R-:W-:-:S04]  /*2b80*/  IMAD.SHL.U32 R20, R20, 0x4, RZ ;  /* 0x0000000414147824 */ /* 0x000fc800078e00ff */
[----:B------:R-:W1:Y:S02]  /*2b90*/  LDC R24, c[0x2][R20+0xc] ;  /* 0x0080030014187b82 */ /* 0x000e640000000800 */
[----:B-1----:R-:W-:-:S04]  /*2ba0*/  SHF.R.S32.HI R25, RZ, 0x1f, R24 ;  /* 0x0000001fff197819 */ /* 0x002fc80000011418 */
.L_x_25:
[----:B------:R-:W-:Y:S05]  /*2bb0*/  BRX R24 -0x2bc0                                                (*"BRANCH_TARGETS .L_x_26,.L_x_27,.L_x_12"*) ;  /* 0xffffffd418107949 */ /* 0x000fea000383ffff */
.L_x_27:
[----:B------:R-:W1:Y:S02]  /*2bc0*/  LDCU.64 UR4, c[0x0][0x480] ;  /* 0x00009000ff0477ac */ /* 0x000e640008000a00 */
[----:B-1----:R-:W-:-:S06]  /*2bd0*/  UIMAD.WIDE.U32 UR4, UR19, 0x8, UR4 ;  /* 0x00000008130478a5 */ /* 0x002fcc000f8e0004 */
[----:B------:R-:W-:Y:S02]  /*2be0*/  MOV R2, UR4 ;  /* 0x0000000400027c02 */ /* 0x000fe40008000f00 */
[----:B------:R-:W-:-:S06]  /*2bf0*/  MOV R3, UR5 ;  /* 0x0000000500037c02 */ /* 0x000fcc0008000f00 */
[----:B------:R-:W4:Y:S01]  /*2c00*/  LDG.E.64 R2, desc[UR32][R2.64] ;  /* 0x0000002002027981 */ /* 0x000f22000c1e1b00 */
[----:B------:R-:W-:Y:S05]  /*2c10*/  BRA `(.L_x_12) ;  /* 0x0000000000187947 */ /* 0x000fea0003800000 */
.L_x_26:
[----:B------:R-:W1:Y:S08]  /*2c20*/  LDC.64 R20, c[0x0][0x498] ;  /* 0x00012600ff147b82 */ /* 0x000e700000000a00 */
[----:B------:R-:W3:Y:S01]  /*2c30*/  LDC.64 R2, c[0x0][0x480] ;  /* 0x00012000ff027b82 */ /* 0x000ee20000000a00 */
[----:B-1----:R-:W-:-:S04]  /*2c40*/  IMAD.WIDE.U32 R24, R20, UR19, RZ ;  /* 0x0000001314187c25 */ /* 0x002fc8000f8e00ff */
[----:B------:R-:W-:Y:S01]  /*2c50*/  IMAD R20, R21, UR19, R25 ;  /* 0x0000001315147c24 */ /* 0x000fe2000f8e0219 */
[----:B---3--:R-:W-:-:S04]  /*2c60*/  LEA R2, P0, R24, R2, 0x3 ;  /* 0x0000000218027211 */ /* 0x008fc800078018ff */
[----:B------:R-:W-:-:S09]  /*2c70*/  LEA.HI.X R3, R24, R3, R20, 0x3, P0 ;  /* 0x0000000318037211 */ /* 0x000fd200000f1c14 */
.L_x_12:
[----:B------:R-:W3:Y:S01]  /*2c80*/  S2UR UR6, SR_CgaCtaId ;  /* 0x00000000000679c3 */ /* 0x000ee20000008800 */
[----:B------:R-:W3:Y:S01]  /*2c90*/  LDCU UR7, c[0x0][0x394] ;  /* 0x00007280ff0777ac */ /* 0x000ee20008000800 */
[--C-:B--2---:R-:W-:Y:S01]  /*2ca0*/  SHF.R.U32.HI R23, RZ, 0x2, R0.reuse ;  /* 0x00000002ff177819 */ /* 0x104fe20000011600 */
[----:B------:R-:W-:Y:S01]  /*2cb0*/  IMAD.U32 R28, RZ, RZ, UR30 ;  /* 0x0000001eff1c7e24 */ /* 0x000fe2000f8e00ff */
[----:B-1----:R-:W-:Y:S01]  /*2cc0*/  LOP3.LUT R21, R0, 0x1f, RZ, 0xc0, !PT ;  /* 0x0000001f00157812 */ /* 0x002fe200078ec0ff */
[----:B------:R-:W1:Y:S01]  /*2cd0*/  LDCU.64 UR4, c[0x0][0x3f0] ;  /* 0x00007e00ff0477ac */ /* 0x000e620008000a00 */
[----:B------:R-:W-:Y:S02]  /*2ce0*/  SHF.R.U32.HI R20, RZ, 0x3, R0 ;  /* 0x00000003ff147819 */ /* 0x000fe40000011600 */
[----:B------:R-:W-:Y:S01]  /*2cf0*/  LOP3.LUT R23, R23, 0xf0, RZ, 0xc0, !PT ;  /* 0x000000f017177812 */ /* 0x000fe200078ec0ff */
[----:B------:R-:W-:Y:S01]  /*2d00*/  VIADD R24, R21, UR27 ;  /* 0x0000001b15187c36 */ /* 0x000fe20008000000 */
[----:B------:R-:W-:Y:S01]  /*2d10*/  ULEA UR25, UR26, UR25, 0x1 ;  /* 0x000000191a197291 */ /* 0x000fe2000f8e08ff */
[----:B------:R-:W-:Y:S01]  /*2d20*/  SHF.R.U32.HI R26, RZ, 0x2, R21 ;  /* 0x00000002ff1a7819 */ /* 0x000fe20000011615 */
[----:B------:R-:W-:Y:S01]  /*2d30*/  USHF.L.U32 UR24, UR24, 0x3, URZ ;  /* 0x0000000318187899 */ /* 0x000fe200080006ff */
[----:B------:R-:W-:Y:S01]  /*2d40*/  LOP3.LUT R23, R23, 0x4, R20, 0xf8, !PT ;  /* 0x0000000417177812 */ /* 0x000fe200078ef814 */
[----:B------:R-:W-:Y:S01]  /*2d50*/  IMAD.WIDE R32, R24, 0x8, RZ ;  /* 0x0000000818207825 */ /* 0x000fe200078e02ff */
[----:B------:R-:W-:Y:S01]  /*2d60*/  USHF.L.U32 UR25, UR25, 0x3, URZ ;  /* 0x0000000319197899 */ /* 0x000fe200080006ff */
[----:B------:R-:W-:Y:S01]  /*2d70*/  LOP3.LUT R29, R20, 0x7c, RZ, 0xc0, !PT ;  /* 0x0000007c141d7812 */ /* 0x000fe200078ec0ff */
[----:B------:R-:W-:Y:S01]  /*2d80*/  UMOV UR10, 0x400 ;  /* 0x00000400000a7882 */ /* 0x000fe20000000000 */
[----:B------:R-:W-:Y:S01]  /*2d90*/  IMAD R28, R28, 0x20, R23 ;  /* 0x000000201c1c7824 */ /* 0x000fe200078e0217 */
[C---:B------:R-:W-:Y:S01]  /*2da0*/  LOP3.LUT R23, R0.reuse, 0x3, RZ, 0xc0, !PT ;  /* 0x0000000300177812 */ /* 0x040fe200078ec0ff */
[----:B------:R-:W-:Y:S01]  /*2db0*/  UIMAD UR24, UR25, 0x12, UR24 ;  /* 0x00000012191878a4 */ /* 0x000fe2000f8e0218 */
[----:B------:R-:W-:Y:S01]  /*2dc0*/  IMAD.SHL.U32 R21, R0, 0x8, RZ ;  /* 0x0000000800157824 */ /* 0x000fe200078e00ff */
[----:B---3--:R-:W-:Y:S01]  /*2dd0*/  UISETP.LT.OR UP1, UPT, UR7, 0x2, !UP1 ;  /* 0x000000020700788c */ /* 0x008fe2000cf21670 */
[----:B-1----:R-:W-:Y:S01]  /*2de0*/  IMAD.WIDE.U32 R32, R28, UR4, R32 ;  /* 0x000000041c207c25 */ /* 0x002fe2000f8e0020 */
[----:B------:R-:W-:Y:S01]  /*2df0*/  ULEA UR10, UR6, UR10, 0x18 ;  /* 0x0000000a060a7291 */ /* 0x000fe2000f8ec0ff */
[----:B----4-:R-:W-:-:S02]  /*2e00*/  ISETP.NE.U32.AND P0, PT, R2, RZ, PT ;  /* 0x000000ff0200720c */ /* 0x010fc40003f05070 */
[----:B------:R-:W-:Y:S01]  /*2e10*/  IMAD R23, R26, 0x12, R23 ;  /* 0x000000121a177824 */ /* 0x000fe200078e0217 */
[----:B------:R-:W-:Y:S01]  /*2e20*/  IADD3 R38, P2, PT, R2, R32, RZ ;  /* 0x0000002002267210 */ /* 0x000fe20007f5e0ff */
[----:B------:R-:W-:Y:S01]  /*2e30*/  IMAD R2, R28, UR5, R33 ;  /* 0x000000051c027c24 */ /* 0x000fe2000f8e0221 */
[----:B------:R-:W-:Y:S01]  /*2e40*/  LOP3.LUT R20, R21, 0xf8, RZ, 0xc0, !PT ;  /* 0x000000f815147812 */ /* 0x000fe200078ec0ff */
[----:B------:R-:W-:Y:S01]  /*2e50*/  VIADD R23, R23, UR24 ;  /* 0x0000001817177c36 */ /* 0x000fe20008000000 */
[----:B------:R-:W-:Y:S01]  /*2e60*/  ISETP.GE.AND P1, PT, R24, UR17, PT ;  /* 0x0000001118007c0c */ /* 0x000fe2000bf26270 */
[----:B------:R-:W-:Y:S02]  /*2e70*/  IMAD.X R39, R3, 0x1, R2, P2 ;  /* 0x0000000103277824 */ /* 0x000fe400010e0602 */
[----:B------:R-:W-:Y:S01]  /*2e80*/  IMAD R29, R29, 0x120, R20 ;  /* 0x000001201d1d7824 */ /* 0x000fe200078e0214 */
[----:B------:R-:W-:Y:S02]  /*2e90*/  ISETP.NE.AND.EX P3, PT, R3, RZ, !P1, P0 ;  /* 0x000000ff0300720c */ /* 0x000fe40004f65300 */
[----:B------:R-:W-:Y:S01]  /*2ea0*/  LEA R35, R23, UR10, 0x4 ;  /* 0x0000000a17237c11 */ /* 0x000fe2000f8e20ff */
[----:B------:R-:W-:Y:S10]  /*2eb0*/  BRA.U UP1, `(.L_x_13) ;  /* 0x0000000101687547 */ /* 0x000ff4000b800000 */
[----:B------:R-:W-:-:S13]  /*2ec0*/  ISETP.NE.AND P0, PT, R22, UR19, PT ;  /* 0x0000001316007c0c */ /* 0x000fda000bf05270 */
[----:B------:R-:W-:Y:S06]  /*2ed0*/  BAR.RED.AND.DEFER_BLOCKING 0x0, P0 ;  /* 0x0000000000007b1d */ /* 0x000fec0000014400 */
[----:B------:R-:W1:Y:S02]  /*2ee0*/  B2R.RESULT RZ, P0 ;  /* 0x0000000000ff731c */ /* 0x000e640000004000 */
[----:B-1----:R-:W-:Y:S05]  /*2ef0*/  @!P0 BRA `(.L_x_14) ;  /* 0x0000000000308947 */ /* 0x002fea0003800000 */
[----:B------:R-:W-:-:S13]  /*2f00*/  ISETP.NE.AND P1, PT, R0, RZ, PT ;  /* 0x000000ff0000720c */ /* 0x000fda0003f25270 */
.L_x_16:
[----:B------:R-:W-:Y:S05]  /*2f10*/  YIELD ;  /* 0x0000000000007946 */ /* 0x000fea0003800000 */
[----:B-1---5:R-:W-:Y:S05]  /*2f20*/  @P1 BRA `(.L_x_15) ;  /* 0x0000000000101947 */ /* 0x022fea0003800000 */
[----:B------:R-:W-:Y:S02]  /*2f30*/  MOV R22, UR8 ;  /* 0x0000000800167c02 */ /* 0x000fe40008000f00 */
[----:B------:R-:W-:-:S05]  /*2f40*/  MOV R23, UR9 ;  /* 0x0000000900177c02 */ /* 0x000fca0008000f00 */
[----:B------:R1:W2:Y:S04]  /*2f50*/  LDG.E.STRONG.GPU R22, desc[UR32][R22.64] ;  /* 0x0000002016167981 */ /* 0x0002a8000c1ef900 */
[----:B--2---:R-:W-:Y:S01]  /*2f60*/  CCTL.IVALL ;  /* 0x00000000ff00798f */ /* 0x004fe20002000000 */
.L_x_15:
[----:B------:R-:W-:Y:S01]  /*2f70*/  ISETP.NE.AND P0, PT, R22, UR19, PT ;  /* 0x0000001316007c0c */ /* 0x000fe2000bf05270 */
[----:B------:R-:W-:-:S12]  /*2f80*/  WARPSYNC.ALL ;  /* 0x0000000000007948 */ /* 0x000fd80003800000 */
[----:B------:R-:W-:Y:S06]  /*2f90*/  BAR.RED.AND.DEFER_BLOCKING 0x0, P0 ;  /* 0x0000000000007b1d */ /* 0x000fec0000014400 */
[----:B------:R-:W2:Y:S02]  /*2fa0*/  B2R.RESULT RZ, P0 ;  /* 0x0000000000ff731c */ /* 0x000ea40000004000 */
[----:B--2---:R-:W-:Y:S05]  /*2fb0*/  @P0 BRA `(.L_x_16) ;  /* 0xfffffffc00d40947 */ /* 0x004fea000383ffff */
.L_x_14:
[----:B------:R-:W-:Y:S05]  /*2fc0*/  WARPSYNC.ALL ;  /* 0x0000000000007948 */ /* 0x000fea0003800000 */
[----:B------:R-:W-:Y:S06]  /*2fd0*/  BAR.SYNC.DEFER_BLOCKING 0x0 ;  /* 0x0000000000007b1d */ /* 0x000fec0000010000 */
[----:B------:R-:W-:Y:S01]  /*2fe0*/  @!PT LDS RZ, [RZ] ;  /* 0x00000000fffff984 */ /* 0x000fe20000000800 */
[----:B------:R-:W-:Y:S01]  /*2ff0*/  @!PT LDS RZ, [RZ] ;  /* 0x00000000fffff984 */ /* 0x000fe20000000800 */
[----:B------:R-:W-:Y:S01]  /*3000*/  @!PT LDS RZ, [RZ] ;  /* 0x00000000fffff984 */ /* 0x000fe20000000800 */
[----:B------:R-:W-:Y:S01]  /*3010*/  @!PT LDS RZ, [RZ] ;  /* 0x00000000fffff984 */ /* 0x000fe20000000800 */
[----:B------:R-:W-:Y:S06]  /*3020*/  MEMBAR.SC.GPU ;  /* 0x0000000000007992 */ /* 0x000fec0000002000 */
[----:B------:R-:W-:-:S00]  /*3030*/  ERRBAR ;  /* 0x00000000000079ab */ /* 0x000fc00000000000 */
[----:B------:R-:W-:Y:S06]  /*3040*/  CGAERRBAR ;  /* 0x00000000000075ab */ /* 0x000fec0000000000 */
[----:B------:R-:W-:Y:S01]  /*3050*/  CCTL.IVALL ;  /* 0x00000000ff00798f */ /* 0x000fe20002000000 */
.L_x_13:
[----:B------:R-:W-:Y:S01]  /*3060*/  DSETP.NEU.AND P0, PT, R30, RZ, PT ;  /* 0x000000ff1e00722a */ /* 0x000fe20003f0d000 */
[----:B------:R-:W-:-:S13]  /*3070*/  BSSY.RECONVERGENT B0, `(.L_x_17) ;  /* 0x00000a1000007945 */ /* 0x000fda0003800200 */
[----:B------:R-:W-:Y:S05]  /*3080*/  @!P0 BRA `(.L_x_18) ;  /* 0x0000000400688947 */ /* 0x000fea0003800000 */
[----:B------:R-:W2:Y:S01]  /*3090*/  LDC R33, c[0x0][0x380] ;  /* 0x0000e000ff217b82 */ /* 0x000ea20000000800 */
[C---:B------:R-:W-:Y:S01]  /*30a0*/  VIADD R22, R28.reuse, 0x1 ;  /* 0x000000011c167836 */ /* 0x040fe20000000000 */
[----:B------:R-:W-:Y:S01]  /*30b0*/  CS2R R26, SRZ ;  /* 0x00000000001a7805 */ /* 0x000fe2000001ff00 */
[----:B------:R-:W-:-:S05]  /*30c0*/  VIADD R20, R28, 0x2 ;  /* 0x000000021c147836 */ /* 0x000fca0000000000 */
[----:B------:R-:W3:Y:S01]  /*30d0*/  LDC.64 R2, c[0x0][0x3f8] ;  /* 0x0000fe00ff027b82 */ /* 0x000ee20000000a00 */
[----:B------:R-:W-:Y:S02]  /*30e0*/  CS2R R24, SRZ ;  /* 0x0000000000187805 */ /* 0x000fe4000001ff00 */
[-C--:B--2---:R-:W-:Y:S02]  /*30f0*/  ISETP.LT.AND P2, PT, R28, R33.reuse, P3 ;  /* 0x000000211c00720c */ /* 0x084fe40001f41270 */
[-C--:B------:R-:W-:Y:S02]  /*3100*/  ISETP.LT.AND P1, PT, R22, R33.reuse, P3 ;  /* 0x000000211600720c */ /* 0x080fe40001f21270 */
[----:B------:R-:W-:Y:S02]  /*3110*/  ISETP.LT.AND P0, PT, R20, R33, P3 ;  /* 0x000000211400720c */ /* 0x000fe40001f01270 */
[----:B---3--:R-:W-:-:S05]  /*3120*/  IADD3 R42, P4, PT, R38, R2, RZ ;  /* 0x00000002262a7210 */ /* 0x008fca0007f9e0ff */
[--C-:B------:R-:W-:Y:S01]  /*3130*/  IMAD.X R43, R39, 0x1, R3.reuse, P4 ;  /* 0x00000001272b7824 */ /* 0x100fe200020e0603 */
[-C--:B------:R-:W-:Y:S01]  /*3140*/  IADD3 R40, P4, PT, R42, R2.reuse, RZ ;  /* 0x000000022a287210 */ /* 0x080fe20007f9e0ff */
[----:B------:R-:W2:Y:S01]  /*3150*/  @P2 LDG.E.LTC128B.64 R26, desc[UR32][R38.64] ;  /* 0x00000020261a2981 */ /* 0x000ea2000c1e1b20 */
[----:B-1----:R-:W-:Y:S01]  /*3160*/  CS2R R22, SRZ ;  /* 0x0000000000167805 */ /* 0x002fe2000001ff00 */
[----:B------:R-:W-:Y:S02]  /*3170*/  VIADD R20, R28, 0x3 ;  /* 0x000000031c147836 */ /* 0x000fe40000000000 */
[----:B------:R-:W-:Y:S01]  /*3180*/  IMAD.X R41, R43, 0x1, R3, P4 ;  /* 0x000000012b297824 */ /* 0x000fe200020e0603 */
[----:B------:R-:W3:Y:S02]  /*3190*/  @P1 LDG.E.LTC128B.64 R24, desc[UR32][R42.64] ;  /* 0x000000202a181981 */ /* 0x000ee4000c1e1b20 */
[----:B------:R-:W-:Y:S02]  /*31a0*/  ISETP.LT.AND P5, PT, R20, R33, P3 ;  /* 0x000000211400720c */ /* 0x000fe40001fa1270 */
[----:B------:R-:W4:Y:S01]  /*31b0*/  @P0 LDG.E.LTC128B.64 R22, desc[UR32][R40.64] ;  /* 0x0000002028160981 */ /* 0x000f22000c1e1b20 */
[----:B------:R-:W-:-:S02]  /*31c0*/  IADD3 R44, P4, PT, R40, R2, RZ ;  /* 0x00000002282c7210 */ /* 0x000fc40007f9e0ff */
[----:B------:R-:W-:-:S03]  /*31d0*/  CS2R R20, SRZ ;  /* 0x0000000000147805 */ /* 0x000fc6000001ff00 */
[----:B------:R-:W-:-:S05]  /*31e0*/  IMAD.X R45, R41, 0x1, R3, P4 ;  /* 0x00000001292d7824 */ /* 0x000fca00020e0603 */
[----:B------:R-:W4:Y:S01]  /*31f0*/  @P5 LDG.E.LTC128B.64 R20, desc[UR32][R44.64] ;  /* 0x000000202c145981 */ /* 0x000f22000c1e1b20 */
[----:B------:R-:W-:Y:S05]  /*3200*/  WARPSYNC.ALL ;  /* 0x0000000000007948 */ /* 0x000fea0003800000 */
[----:B------:R-:W-:Y:S01]  /*3210*/  BAR.SYNC.DEFER_BLOCKING 0x0 ;  /* 0x0000000000007b1d */ /* 0x000fe20000010000 */
[C---:B------:R-:W-:Y:S02]  /*3220*/  VIADD R34, R28.reuse, 0x8 ;  /* 0x000000081c227836 */ /* 0x040fe40000000000 */
[----:B------:R-:W-:-:S03]  /*3230*/  VIADD R32, R28, 0x9 ;  /* 0x000000091c207836 */ /* 0x000fc60000000000 */
[----:B------:R-:W1:Y:S01]  /*3240*/  LDCU.64 UR4, c[0x0][0x410] ;  /* 0x00008200ff0477ac */ /* 0x000e620008000a00 */
[-C--:B------:R-:W-:Y:S02]  /*3250*/  ISETP.LT.AND P6, PT, R34, R33.reuse, P3 ;  /* 0x000000212200720c */ /* 0x080fe40001fc1270 */
[----:B------:R-:W-:Y:S01]  /*3260*/  ISETP.LT.AND P4, PT, R32, R33, P3 ;  /* 0x000000212000720c */ /* 0x000fe20001f81270 */
[----:B------:R-:W-:-:S04]  /*3270*/  DEPBAR.LE SB5, 0x2 ;  /* 0x0000d0800000791a */ /* 0x000fc80000000000 */
[----:B------:R1:W-:Y:S04]  /*3280*/  STS.128 [R35], R4 ;  /* 0x0000000423007388 */ /* 0x0003e80000000c00 */
[----:B------:R-:W-:Y:S01]  /*3290*/  STS.128 [R35+0x40], R8 ;  /* 0x0000400823007388 */ /* 0x000fe20000000c00 */
[----:B------:R-:W-:Y:S01]  /*32a0*/  BAR.SYNC.DEFER_BLOCKING 0x0 ;  /* 0x0000000000007b1d */ /* 0x000fe20000010000 */
[----:B-1----:R-:W-:-:S05]  /*32b0*/  VIADD R4, R28, 0xa ;  /* 0x0000000a1c047836 */ /* 0x002fca0000000000 */
[----:B------:R-:W1:Y:S01]  /*32c0*/  LDS.64 R50, [R29+UR10] ;  /* 0x0000000a1d327984 */ /* 0x000e620008000a00 */
[----:B------:R-:W-:-:S03]  /*32d0*/  @P1 IMAD.MOV.U32 R5, RZ, RZ, R43 ;  /* 0x000000ffff051224 */ /* 0x000fc600078e002b */
[----:B------:R-:W1:Y:S04]  /*32e0*/  LDS.64 R48, [R29+UR10+0x120] ;  /* 0x0001200a1d307984 */ /* 0x000e680008000a00 */
[----:B------:R-:W1:Y:S04]  /*32f0*/  LDS.64 R52, [R29+UR10+0x240] ;  /* 0x0002400a1d347984 */ /* 0x000e680008000a00 */
[----:B------:R-:W1:Y:S02]  /*3300*/  LDS.64 R46, [R29+UR10+0x360] ;  /* 0x0003600a1d2e7984 */ /* 0x000e640008000a00 */
[----:B-1----:R-:W-:-:S02]  /*3310*/  DMUL R50, R50, R36 ;  /* 0x0000002432327228 */ /* 0x002fc40000000000 */
[-C--:B------:R-:W-:Y:S02]  /*3320*/  DMUL R48, R48, R36.reuse ;  /* 0x0000002430307228 */ /* 0x080fe40000000000 */
[-C--:B------:R-:W-:Y:S02]  /*3330*/  DMUL R6, R52, R36.reuse ;  /* 0x0000002434067228 */ /* 0x080fe40000000000 */
[----:B------:R-:W-:Y:S01]  /*3340*/  DMUL R46, R46, R36 ;  /* 0x000000242e2e7228 */ /* 0x000fe20000000000 */
[----:B------:R-:W-:Y:S01]  /*3350*/  VIADD R28, R28, 0xb ;  /* 0x0000000b1c1c7836 */ /* 0x000fe20000000000 */
[-C--:B--2---:R-:W-:Y:S02]  /*3360*/  DFMA R10, R26, R30.reuse, R50 ;  /* 0x0000001e1a0a722b */ /* 0x084fe40000000032 */
[----:B---3--:R-:W-:-:S05]  /*3370*/  DFMA R8, R24, R30, R48 ;  /* 0x0000001e1808722b */ /* 0x008fca0000000030 */
[----:B------:R1:W-:Y:S01]  /*3380*/  @P2 ST.E.64 desc[UR32][R38.64], R10 ;  /* 0x0000000a26002985 */ /* 0x0003e2000c101b20 */
[----:B------:R-:W-:Y:S01]  /*3390*/  ISETP.LT.AND P2, PT, R4, R33, P3 ;  /* 0x000000210400720c */ /* 0x000fe20001f41270 */
[----:B----4-:R-:W-:Y:S01]  /*33a0*/  DFMA R6, R22, R30, R6 ;  /* 0x0000001e1606722b */ /* 0x010fe20000000006 */
[----:B------:R-:W-:-:S05]  /*33b0*/  @P1 IMAD.MOV.U32 R4, RZ, RZ, R42 ;  /* 0x000000ffff041224 */ /* 0x000fca00078e002a */
[----:B------:R-:W-:Y:S01]  /*33c0*/  @P1 ST.E.64 desc[UR32][R4.64], R8 ;  /* 0x0000000804001985 */ /* 0x000fe2000c101b20 */
[----:B------:R-:W-:-:S03]  /*33d0*/  IADD3 R48, P1, PT, R38, UR4, RZ ;  /* 0x0000000426307c10 */ /* 0x000fc6000ff3e0ff */
[----:B------:R-:W-:Y:S01]  /*33e0*/  @P0 ST.E.64 desc[UR32][R40.64], R6 ;  /* 0x0000000628000985 */ /* 0x000fe2000c101b20 */
[----:B------:R-:W-:Y:S01]  /*33f0*/  IADD3 R42, P0, PT, R42, UR4, RZ ;  /* 0x000000042a2a7c10 */ /* 0x000fe2000ff1e0ff */
[----:B------:R-:W-:Y:S01]  /*3400*/  DFMA R46, R20, R30, R46 ;  /* 0x0000001e142e722b */ /* 0x000fe2000000002e */
[----:B------:R-:W-:Y:S02]  /*3410*/  IADD3.X R49, PT, PT, R39, UR5, RZ, P1, !PT ;  /* 0x0000000527317c10 */ /* 0x000fe40008ffe4ff */
[----:B------:R-:W-:-:S04]  /*3420*/  IADD3.X R43, PT, PT, R43, UR5, RZ, P0, !PT ;  /* 0x000000052b2b7c10 */ /* 0x000fc800087fe4ff */
[----:B------:R-:W-:Y:S04]  /*3430*/  @P5 ST.E.64 desc[UR32][R44.64], R46 ;  /* 0x0000002e2c005985 */ /* 0x000fe8000c101b20 */
[----:B------:R-:W2:Y:S01]  /*3440*/  @P6 LDG.E.LTC128B.64 R26, desc[UR32][R48.64] ;  /* 0x00000020301a6981 */ /* 0x000ea2000c1e1b20 */
[----:B-1----:R-:W-:-:S03]  /*3450*/  IADD3 R10, P0, PT, R42, R2, RZ ;  /* 0x000000022a0a7210 */ /* 0x002fc60007f1e0ff */
[----:B------:R-:W3:Y:S02]  /*3460*/  @P4 LDG.E.LTC128B.64 R24, desc[UR32][R42.64] ;  /* 0x000000202a184981 */ /* 0x000ee4000c1e1b20 */
[----:B------:R-:W-:-:S05]  /*3470*/  IMAD.X R11, R43, 0x1, R3, P0 ;  /* 0x000000012b0b7824 */ /* 0x000fca00000e0603 */
[----:B------:R-:W4:Y:S01]  /*3480*/  @P2 LDG.E.LTC128B.64 R22, desc[UR32][R10.64] ;  /* 0x000000200a162981 */ /* 0x000f22000c1e1b20 */
[----:B------:R-:W-:Y:S02]  /*3490*/  ISETP.LT.AND P0, PT, R28, R33, P3 ;  /* 0x000000211c00720c */ /* 0x000fe40001f01270 */
[----:B------:R-:W-:-:S05]  /*34a0*/  IADD3 R2, P1, PT, R10, R2, RZ ;  /* 0x000000020a027210 */ /* 0x000fca0007f3e0ff */
[----:B------:R-:W-:-:S06]  /*34b0*/  IMAD.X R3, R11, 0x1, R3, P1 ;  /* 0x000000010b037824 */ /* 0x000fcc00008e0603 */
[----:B------:R-:W4:Y:S01]  /*34c0*/  @P0 LDG.E.LTC128B.64 R20, desc[UR32][R2.64] ;  /* 0x0000002002140981 */ /* 0x000f22000c1e1b20 */
[----:B------:R-:W-:Y:S06]  /*34d0*/  BAR.SYNC.DEFER_BLOCKING 0x0 ;  /* 0x0000000000007b1d */ /* 0x000fec0000010000 */
[----:B-----5:R-:W-:Y:S04]  /*34e0*/  STS.128 [R35], R16 ;  /* 0x0000001023007388 */ /* 0x020fe80000000c00 */
[----:B------:R-:W-:Y:S01]  /*34f0*/  STS.128 [R35+0x40], R12 ;  /* 0x0000400c23007388 */ /* 0x000fe20000000c00 */
[----:B------:R-:W-:Y:S06]  /*3500*/  BAR.SYNC.DEFER_BLOCKING 0x0 ;  /* 0x0000000000007b1d */ /* 0x000fec0000010000 */
[----:B------:R-:W1:Y:S04]  /*3510*/  LDS.64 R8, [R29+UR10] ;  /* 0x0000000a1d087984 */ /* 0x000e680008000a00 */
[----:B------:R-:W1:Y:S04]  /*3520*/  LDS.64 R6, [R29+UR10+0x120] ;  /* 0x0001200a1d067984 */ /* 0x000e680008000a00 */
[----:B------:R-:W1:Y:S04]  /*3530*/  LDS.64 R4, [R29+UR10+0x240] ;  /* 0x0002400a1d047984 */ /* 0x000e680008000a00 */
[----:B------:R-:W1:Y:S02]  /*3540*/  LDS.64 R32, [R29+UR10+0x360] ;  /* 0x0003600a1d207984 */ /* 0x000e640008000a00 */
[----:B-1----:R-:W-:-:S02]  /*3550*/  DMUL R8, R8, R36 ;  /* 0x0000002408087228 */ /* 0x002fc40000000000 */
[-C--:B------:R-:W-:Y:S02]  /*3560*/  DMUL R6, R6, R36.reuse ;  /* 0x0000002406067228 */ /* 0x080fe40000000000 */
[-C--:B------:R-:W-:Y:S02]  /*3570*/  DMUL R4, R4, R36.reuse ;  /* 0x0000002404047228 */ /* 0x080fe40000000000 */
[----:B------:R-:W-:Y:S02]  /*3580*/  DMUL R32, R32, R36 ;  /* 0x0000002420207228 */ /* 0x000fe40000000000 */
[-C--:B--2---:R-:W-:Y:S02]  /*3590*/  DFMA R8, R26, R30.reuse, R8 ;  /* 0x0000001e1a08722b */ /* 0x084fe40000000008 */
[----:B---3--:R-:W-:-:S05]  /*35a0*/  DFMA R6, R24, R30, R6 ;  /* 0x0000001e1806722b */ /* 0x008fca0000000006 */
[----:B------:R2:W-:Y:S01]  /*35b0*/  @P6 ST.E.64 desc[UR32][R48.64], R8 ;  /* 0x0000000830006985 */ /* 0x0005e2000c101b20 */
[----:B----4-:R-:W-:-:S03]  /*35c0*/  DFMA R4, R22, R30, R4 ;  /* 0x0000001e1604722b */ /* 0x010fc60000000004 */
[----:B------:R2:W-:Y:S04]  /*35d0*/  @P4 ST.E.64 desc[UR32][R42.64], R6 ;  /* 0x000000062a004985 */ /* 0x0005e8000c101b20 */
[----:B------:R2:W-:Y:S01]  /*35e0*/  @P2 ST.E.64 desc[UR32][R10.64], R4 ;  /* 0x000000040a002985 */ /* 0x0005e2000c101b20 */
[----:B------:R-:W-:Y:S01]  /*35f0*/  DFMA R20, R20, R30, R32 ;  /* 0x0000001e1414722b */ /* 0x000fe20000000020 */
[----:B------:R-:W-:Y:S10]  /*3600*/  @!P0 BRA `(.L_x_19) ;  /* 0x00000004001c8947 */ /* 0x000ff40003800000 */
[----:B------:R3:W-:Y:S01]  /*3610*/  ST.E.64 desc[UR32][R2.64], R20 ;  /* 0x0000001402007985 */ /* 0x0007e2000c101b20 */
[----:B------:R-:W-:Y:S05]  /*3620*/  BRA `(.L_x_19) ;  /* 0x0000000400147947 */ /* 0x000fea0003800000 */
.L_x_18:
[----:B------:R-:W-:Y:S05]  /*3630*/  WARPSYNC.ALL ;  /* 0x0000000000007948 */ /* 0x000fea0003800000 */
[----:B------:R-:W-:Y:S01]  /*3640*/  BAR.SYNC.DEFER_BLOCKING 0x0 ;  /* 0x0000000000007b1d */ /* 0x000fe20000010000 */
[C---:B------:R-:W-:Y:S02]  /*3650*/  VIADD R2, R28.reuse, 0x3 ;  /* 0x000000031c027836 */ /* 0x040fe40000000000 */
[C---:B------:R-:W-:Y:S02]  /*3660*/  VIADD R20, R28.reuse, 0x1 ;  /* 0x000000011c147836 */ /* 0x040fe40000000000 */
[----:B------:R-:W-:Y:S01]  /*3670*/  VIADD R3, R28, 0x2 ;  /* 0x000000021c037836 */ /* 0x000fe20000000000 */
[----:B------:R-:W2:Y:S01]  /*3680*/  LDCU UR11, c[0x0][0x380] ;  /* 0x00007000ff0b77ac */ /* 0x000ea20008000800 */
[----:B------:R-:W3:Y:S01]  /*3690*/  LDCU.64 UR6, c[0x0][0x3f8] ;  /* 0x00007f00ff0677ac */ /* 0x000ee20008000a00 */
[----:B------:R-:W4:Y:S01]  /*36a0*/  LDCU.64 UR4, c[0x0][0x410] ;  /* 0x00008200ff0477ac */ /* 0x000f220008000a00 */
[----:B------:R-:W-:-:S04]  /*36b0*/  DEPBAR.LE SB5, 0x3 ;  /* 0x0000d0c00000791a */ /* 0x000fc80000000000 */
[----:B------:R1:W-:Y:S01]  /*36c0*/  STS.128 [R35], R4 ;  /* 0x0000000423007388 */ /* 0x0003e20000000c00 */
[----:B--2---:R-:W-:Y:S02]  /*36d0*/  ISETP.GE.OR P1, PT, R28, UR11, !P3 ;  /* 0x0000000b1c007c0c */ /* 0x004fe4000df26670 */
[----:B------:R-:W-:Y:S01]  /*36e0*/  ISETP.GE.OR P0, PT, R2, UR11, !P3 ;  /* 0x0000000b02007c0c */ /* 0x000fe2000df06670 */
[----:B------:R-:W-:-:S04]  /*36f0*/  DEPBAR.LE SB5, 0x2 ;  /* 0x0000d0800000791a */ /* 0x000fc80000000000 */
[----:B------:R2:W-:Y:S01]  /*3700*/  STS.128 [R35+0x40], R8 ;  /* 0x0000400823007388 */ /* 0x0005e20000000c00 */
[----:B------:R-:W-:Y:S01]  /*3710*/  BAR.SYNC.DEFER_BLOCKING 0x0 ;  /* 0x0000000000007b1d */ /* 0x000fe20000010000 */
[----:B------:R-:W-:Y:S02]  /*3720*/  ISETP.GE.OR P4, PT, R20, UR11, !P3 ;  /* 0x0000000b14007c0c */ /* 0x000fe4000df86670 */
[----:B------:R-:W-:Y:S02]  /*3730*/  ISETP.GE.OR P2, PT, R3, UR11, !P3 ;  /* 0x0000000b03007c0c */ /* 0x000fe4000df46670 */
[----:B---3--:R-:W-:-:S04]  /*3740*/  IADD3 R2, P5, PT, R38, UR6, RZ ;  /* 0x0000000626027c10 */ /* 0x008fc8000ffbe0ff */
[----:B------:R-:W-:Y:S02]  /*3750*/  IADD3.X R3, PT, PT, R39, UR7, RZ, P5, !PT ;  /* 0x0000000727037c10 */ /* 0x000fe4000affe4ff */
[----:B-1----:R-:W-:Y:S01]  /*3760*/  IADD3 R4, P5, PT, R2, UR6, RZ ;  /* 0x0000000602047c10 */ /* 0x002fe2000ffbe0ff */
[----:B------:R-:W1:Y:S03]  /*3770*/  @!P1 LDS.64 R22, [R29+UR10] ;  /* 0x0000000a1d169984 */ /* 0x000e660008000a00 */
[----:B------:R-:W-:Y:S01]  /*3780*/  IADD3.X R5, PT, PT, R3, UR7, RZ, P5, !PT ;  /* 0x0000000703057c10 */ /* 0x000fe2000affe4ff */
[----:B------:R-:W3:Y:S01]  /*3790*/  LDS.64 R30, [R29+UR10+0x120] ;  /* 0x0001200a1d1e7984 */ /* 0x000ee20008000a00 */
[----:B------:R-:W-:Y:S01]  /*37a0*/  @!P0 IADD3 R6, P5, PT, R4, UR6, RZ ;  /* 0x0000000604068c10 */ /* 0x000fe2000ffbe0ff */
[----:B--2---:R-:W-:Y:S02]  /*37b0*/  @!P1 IMAD.MOV.U32 R8, RZ, RZ, R38 ;  /* 0x000000ffff089224 */ /* 0x004fe400078e0026 */
[----:B------:R-:W2:Y:S01]  /*37c0*/  LDS.64 R26, [R29+UR10+0x240] ;  /* 0x0002400a1d1a7984 */ /* 0x000ea20008000a00 */
[----:B------:R-:W-:Y:S01]  /*37d0*/  @!P1 IMAD.MOV.U32 R9, RZ, RZ, R39 ;  /* 0x000000ffff099224 */ /* 0x000fe200078e0027 */
[----:B------:R-:W-:-:S02]  /*37e0*/  @!P0 IADD3.X R7, PT, PT, R5, UR7, RZ, P5, !PT ;  /* 0x0000000705078c10 */ /* 0x000fc4000affe4ff */
[----:B------:R-:W4:Y:S01]  /*37f0*/  LDS.64 R24, [R29+UR10+0x360] ;  /* 0x0003600a1d187984 */ /* 0x000f220008000a00 */
[-C--:B-1----:R-:W-:Y:S02]  /*3800*/  @!P1 DMUL R22, R22, R36.reuse ;  /* 0x0000002416169228 */ /* 0x082fe40000000000 */
[----:B---3--:R-:W-:-:S05]  /*3810*/  @!P4 DMUL R30, R30, R36 ;  /* 0x000000241e1ec228 */ /* 0x008fca0000000000 */
[----:B------:R-:W-:Y:S01]  /*3820*/  @!P1 ST.E.64 desc[UR32][R8.64], R22 ;  /* 0x0000001608009985 */ /* 0x000fe2000c101b20 */
[----:B--2---:R-:W-:-:S03]  /*3830*/  @!P2 DMUL R26, R26, R36 ;  /* 0x000000241a1aa228 */ /* 0x004fc60000000000 */
[----:B------:R-:W-:Y:S01]  /*3840*/  @!P4 ST.E.64 desc[UR32][R2.64], R30 ;  /* 0x0000001e0200c985 */ /* 0x000fe2000c101b20 */
[----:B----4-:R-:W-:-:S03]  /*3850*/  @!P0 DMUL R24, R24, R36 ;  /* 0x0000002418188228 */ /* 0x010fc60000000000 */
[----:B------:R1:W-:Y:S04]  /*3860*/  @!P2 ST.E.64 desc[UR32][R4.64], R26 ;  /* 0x0000001a0400a985 */ /* 0x0003e8000c101b20 */
[----:B------:R2:W-:Y:S01]  /*3870*/  @!P0 ST.E.64 desc[UR32][R6.64], R24 ;  /* 0x0000001806008985 */ /* 0x0005e2000c101b20 */
[----:B------:R-:W-:Y:S01]  /*3880*/  BAR.SYNC.DEFER_BLOCKING 0x0 ;  /* 0x0000000000007b1d */ /* 0x000fe20000010000 */
[C---:B-1----:R-:W-:Y:S02]  /*3890*/  VIADD R4, R28.reuse, 0x9 ;  /* 0x000000091c047836 */ /* 0x042fe40000000000 */
[----:B------:R-:W-:-:S03]  /*38a0*/  VIADD R5, R28, 0x8 ;  /* 0x000000081c057836 */ /* 0x000fc60000000000 */
[----:B-----5:R-:W-:Y:S01]  /*38b0*/  STS.128 [R35], R16 ;  /* 0x0000001023007388 */ /* 0x020fe20000000c00 */
[----:B------:R-:W-:-:S03]  /*38c0*/  ISETP.GE.OR P4, PT, R4, UR11, !P3 ;  /* 0x0000000b04007c0c */ /* 0x000fc6000df86670 */
[----:B------:R1:W-:Y:S01]  /*38d0*/  STS.128 [R35+0x40], R12 ;  /* 0x0000400c23007388 */ /* 0x0003e20000000c00 */
[----:B------:R-:W-:Y:S01]  /*38e0*/  BAR.SYNC.DEFER_BLOCKING 0x0 ;  /* 0x0000000000007b1d */ /* 0x000fe20000010000 */
[----:B------:R-:W-:Y:S01]  /*38f0*/  IADD3 R4, P0, PT, R2, UR4, RZ ;  /* 0x0000000402047c10 */ /* 0x000fe2000ff1e0ff */
[C---:B------:R-:W-:Y:S01]  /*3900*/  VIADD R2, R28.reuse, 0xa ;  /* 0x0000000a1c027836 */ /* 0x040fe20000000000 */
[----:B------:R-:W-:Y:S01]  /*3910*/  ISETP.GE.OR P5, PT, R5, UR11, !P3 ;  /* 0x0000000b05007c0c */ /* 0x000fe2000dfa6670 */
[----:B------:R-:W-:Y:S01]  /*3920*/  VIADD R28, R28, 0xb ;  /* 0x0000000b1c1c7836 */ /* 0x000fe20000000000 */
[----:B------:R-:W-:Y:S02]  /*3930*/  IADD3.X R5, PT, PT, R3, UR5, RZ, P0, !PT ;  /* 0x0000000503057c10 */ /* 0x000fe400087fe4ff */
[----:B--2---:R-:W-:Y:S02]  /*3940*/  IADD3 R6, P0, PT, R4, UR6, RZ ;  /* 0x0000000604067c10 */ /* 0x004fe4000ff1e0ff */
[----:B------:R-:W-:-:S02]  /*3950*/  ISETP.GE.OR P2, PT, R2, UR11, !P3 ;  /* 0x0000000b02007c0c */ /* 0x000fc4000df46670 */
[----:B------:R-:W-:Y:S02]  /*3960*/  ISETP.GE.OR P3, PT, R28, UR11, !P3 ;  /* 0x0000000b1c007c0c */ /* 0x000fe4000df66670 */
[----:B------:R-:W-:Y:S02]  /*3970*/  IADD3.X R7, PT, PT, R5, UR7, RZ, P0, !PT ;  /* 0x0000000705077c10 */ /* 0x000fe400087fe4ff */
[----:B------:R-:W-:-:S04]  /*3980*/  IADD3 R2, P0, PT, R6, UR6, RZ ;  /* 0x0000000606027c10 */ /* 0x000fc8000ff1e0ff */
[----:B------:R-:W-:Y:S01]  /*3990*/  IADD3.X R3, PT, PT, R7, UR7, RZ, P0, !PT ;  /* 0x0000000707037c10 */ /* 0x000fe200087fe4ff */
[----:B------:R-:W2:Y:S01]  /*39a0*/  LDS.64 R32, [R29+UR10] ;  /* 0x0000000a1d207984 */ /* 0x000ea20008000a00 */
[----:B-1----:R-:W-:-:S03]  /*39b0*/  IADD3 R12, P1, PT, R38, UR4, RZ ;  /* 0x00000004260c7c10 */ /* 0x002fc6000ff3e0ff */
[----:B------:R-:W1:Y:S01]  /*39c0*/  LDS.64 R20, [R29+UR10+0x120] ;  /* 0x0001200a1d147984 */ /* 0x000e620008000a00 */
[----:B------:R-:W-:-:S03]  /*39d0*/  IADD3.X R13, PT, PT, R39, UR5, RZ, P1, !PT ;  /* 0x00000005270d7c10 */ /* 0x000fc60008ffe4ff */
[----:B------:R-:W3:Y:S04]  /*39e0*/  LDS.64 R10, [R29+UR10+0x240] ;  /* 0x0002400a1d0a7984 */ /* 0x000ee80008000a00 */
[----:B------:R-:W4:Y:S01]  /*39f0*/  LDS.64 R8, [R29+UR10+0x360] ;  /* 0x0003600a1d087984 */ /* 0x000f220008000a00 */
[-C--:B--2---:R-:W-:Y:S02]  /*3a00*/  DMUL R32, R32, R36.reuse ;  /* 0x0000002420207228 */ /* 0x084fe40000000000 */
[----:B-1----:R-:W-:-:S05]  /*3a10*/  DMUL R20, R20, R36 ;  /* 0x0000002414147228 */ /* 0x002fca0000000000 */
[----:B------:R1:W-:Y:S01]  /*3a20*/  @!P5 ST.E.64 desc[UR32][R12.64], R32 ;  /* 0x000000200c00d985 */ /* 0x0003e2000c101b20 */
[----:B---3--:R-:W-:-:S03]  /*3a30*/  DMUL R10, R10, R36 ;  /* 0x000000240a0a7228 */ /* 0x008fc60000000000 */
[----:B------:R1:W-:Y:S01]  /*3a40*/  @!P4 ST.E.64 desc[UR32][R4.64], R20 ;  /* 0x000000140400c985 */ /* 0x0003e2000c101b20 */
[----:B----4-:R-:W-:-:S03]  /*3a50*/  DMUL R8, R8, R36 ;  /* 0x0000002408087228 */ /* 0x010fc60000000000 */
[----:B------:R1:W-:Y:S04]  /*3a60*/  @!P2 ST.E.64 desc[UR32][R6.64], R10 ;  /* 0x0000000a0600a985 */ /* 0x0003e8000c101b20 */
[----:B------:R1:W-:Y:S04]  /*3a70*/  @!P3 ST.E.64 desc[UR32][R2.64], R8 ;  /* 0x000000080200b985 */ /* 0x0003e8000c101b20 */
.L_x_19:
[----:B------:R-:W-:Y:S05]  /*3a80*/  BSYNC.RECONVERGENT B0 ;  /* 0x0000000000007941 */ /* 0x000fea0003800200 */
.L_x_17:
[----:B-1-3--:R-:W1:Y:S08]  /*3a90*/  LDC R3, c[0x0][0x394] ;  /* 0x0000e500ff037b82 */ /* 0x00ae700000000800 */
[----:B------:R-:W3:Y:S01]  /*3aa0*/  LDC R2, c[0x0][0x460] ;  /* 0x00011800ff027b82 */ /* 0x000ee20000000800 */
[----:B-1----:R-:W-:-:S04]  /*3ab0*/  ISETP.GE.AND P0, PT, R3, 0x2, PT ;  /* 0x000000020300780c */ /* 0x002fc80003f06270 */
[----:B---3--:R-:W-:-:S13]  /*3ac0*/  ISETP.NE.OR P0, PT, R2, RZ, !P0 ;  /* 0x000000ff0200720c */ /* 0x008fda0004705670 */
[----:B------:R-:W-:Y:S05]  /*3ad0*/  @P0 EXIT ;  /* 0x000000000000094d */ /* 0x000fea0003800000 */
[----:B------:R-:W-:Y:S01]  /*3ae0*/  UIADD3 UR4, UPT, UPT, UR19, 0x1, URZ ;  /* 0x0000000113047890 */ /* 0x000fe2000fffe0ff */
[----:B------:R-:W-:-:S05]  /*3af0*/  ISETP.NE.AND P1, PT, R0, RZ, PT ;  /* 0x000000ff0000720c */ /* 0x000fca0003f25270 */
[----:B------:R-:W-:Y:S01]  /*3b00*/  ISETP.NE.AND P0, PT, R3, UR4, PT ;  /* 0x0000000403007c0c */ /* 0x000fe2000bf05270 */
[----:B------:R-:W-:Y:S01]  /*3b10*/  IMAD.U32 R2, RZ, RZ, UR4 ;  /* 0x00000004ff027e24 */ /* 0x000fe2000f8e00ff */
[----:B------:R-:W-:Y:S05]  /*3b20*/  WARPSYNC.ALL ;  /* 0x0000000000007948 */ /* 0x000fea0003800000 */
[----:B------:R-:W-:Y:S01]  /*3b30*/  BAR.SYNC.DEFER_BLOCKING 0x0 ;  /* 0x0000000000007b1d */ /* 0x000fe20000010000 */
[----:B------:R-:W-:-:S05]  /*3b40*/  SEL R0, R2, RZ, P0 ;  /* 0x000000ff02007207 */ /* 0x000fca0000000000 */
[----:B------:R-:W-:Y:S05]  /*3b50*/  @P1 EXIT ;  /* 0x000000000000194d */ /* 0x000fea0003800000 */
[----:B------:R-:W-:Y:S02]  /*3b60*/  MOV R2, UR8 ;  /* 0x0000000800027c02 */ /* 0x000fe40008000f00 */
[----:B------:R-:W-:Y:S01]  /*3b70*/  MOV R3, UR9 ;  /* 0x0000000900037c02 */ /* 0x000fe20008000f00 */
[----:B------:R-:W-:Y:S01]  /*3b80*/  @!PT LDS RZ, [RZ] ;  /* 0x00000000fffff984 */ /* 0x000fe20000000800 */
[----:B------:R-:W-:Y:S01]  /*3b90*/  @!PT LDS RZ, [RZ] ;  /* 0x00000000fffff984 */ /* 0x000fe20000000800 */
[----:B------:R-:W-:Y:S01]  /*3ba0*/  @!PT LDS RZ, [RZ] ;  /* 0x00000000fffff984 */ /* 0x000fe20000000800 */
[----:B------:R-:W-:Y:S01]  /*3bb0*/  @!PT LDS RZ, [RZ] ;  /* 0x00000000fffff984 */ /* 0x000fe20000000800 */
[----:B------:R-:W-:Y:S06]  /*3bc0*/  MEMBAR.ALL.GPU ;  /* 0x0000000000007992 */ /* 0x000fec000000a000 */
[----:B------:R-:W-:-:S00]  /*3bd0*/  ERRBAR ;  /* 0x00000000000079ab */ /* 0x000fc00000000000 */
[----:B------:R-:W-:Y:S06]  /*3be0*/  CGAERRBAR ;  /* 0x00000000000075ab */ /* 0x000fec0000000000 */
[----:B------:R-:W-:Y:S01]  /*3bf0*/  STG.E.STRONG.GPU desc[UR32][R2.64], R0 ;  /* 0x0000000002007986 */ /* 0x000fe2000c10f920 */
[----:B------:R-:W-:Y:S05]  /*3c00*/  EXIT ;  /* 0x000000000000794d */ /* 0x000fea0003800000 */
.L_x_20:
[----:B------:R-:W-:-:S00]  /*3c10*/  BRA `(.L_x_20) ;  /* 0xfffffffc00fc7947 */ /* 0x000fc0000383ffff */
[----:B------:R-:W-:-:S00]  /*3c20*/  NOP ;  /* 0x0000000000007918 */ /* 0x000fc00000000000 */
        /* <DEDUP_REMOVED lines=13> */
.L_x_29:


//--------------------- .nv.shared._ZN7cutlass6KernelINS_4gemm6kernel13TrmmUniversalINS1_11threadblock13MmaMultistageINS1_9GemmShapeILi32ELi32ELi16EEENS_9transform11threadblock44PredicatedTileAccessIteratorTriangularMatrixINS_11MatrixShapeILi32ELi16EEEdNS_6layout8RowMajorELi1ENS8_29PitchLinearWarpRakedThreadMapINS_16PitchLinearShapeILi16ELi32EEELi128ENSG_ILi16ELi2EEELi1EEELNS_8SideModeE1ELNS_8FillModeE0ELNS_8DiagTypeE3ENS_5ArrayIdLi1ELb1EEEEENS9_25RegularTileAccessIteratorISC_dNSD_40RowMajorTensorOpMultiplicand64bCrosswiseELi1ESJ_Li8EEELNS_4arch14CacheOperation4KindE0ENSA_INSB_ILi16ELi32EEEdSE_Li0ENS8_31PitchLinearWarpStripedThreadMapINSG_ILi32ELi16EEELi128ESI_Li1EEELSK_1ELSL_2ELSM_0ESO_EENSQ_ISW_dNSD_40RowMajorTensorOpMultiplicandCongruous64bELi0ESZ_Li8EEELSV_0EdSE_NS4_9MmaPolicyINS1_4warp11MmaTensorOpINS6_ILi16ELi16ELi16EEEdSR_dS11_dSE_NS14_17MmaTensorOpPolicyINST_3MmaINS6_ILi8ELi8ELi4EEELi32EdSE_dNSD_11ColumnMajorEdSE_NST_13OpMultiplyAddEEENSB_ILi1ELi1EEEEELi1ELb0EbEENSB_ILi0ELi0EEES1G_Li1EEELi3ELNS1_23SharedMemoryClearOptionE1EbEENS_8epilogue11threadblock8EpilogueIS7_S1F_Li1ENS1L_22PredicatedTileIteratorINS1L_26OutputTileOptimalThreadMapINS1L_15OutputTileShapeILi32ELi8ELi2ELi1ELi1EEENS1P_ILi1ELi2ELi1ELi1ELi2EEELi128ELi1ELi64EEEdLb0ENSD_9NoPermuteELb1EEENS1K_4warp24FragmentIteratorTensorOpIS16_S19_dNSN_IdLi2ELb1EEESE_EENS1V_20TileIteratorTensorOpIS16_S19_dSE_EENS1L_18SharedLoadIteratorINS1S_18CompactedThreadMapEdLi8EEENS1K_6thread17LinearCombinationIdLi1EddLNS24_9ScaleType4KindE0ELNS_15FloatRoundStyleE2EdEENSB_ILi0ELi4EEELi1ELi1EEENS4_30GemmIdentityThreadblockSwizzleILi1EEELSK_1ELSL_2ELSM_0EEEEEvNT_6ParamsE --------------------------
	.section	.nv.shared._ZN7cutlass6KernelINS_4gemm6kernel13TrmmUniversalINS1_11threadblock13MmaMultistageINS1_9GemmShapeILi32ELi32ELi16EEENS_9transform11threadblock44PredicatedTileAccessIteratorTriangularMatrixINS_11MatrixShapeILi32ELi16EEEdNS_6layout8RowMajorELi1ENS8_29PitchLinearWarpRakedThreadMapINS_16PitchLinearShapeILi16ELi32EEELi128ENSG_ILi16ELi2EEELi1EEELNS_8SideModeE1ELNS_8FillModeE0ELNS_8DiagTypeE3ENS_5ArrayIdLi1ELb1EEEEENS9_25RegularTileAccessIteratorISC_dNSD_40RowMajorTensorOpMultiplicand64bCrosswiseELi1ESJ_Li8EEELNS_4arch14CacheOperation4KindE0ENSA_INSB_ILi16ELi32EEEdSE_Li0ENS8_31PitchLinearWarpStripedThreadMapINSG_ILi32ELi16EEELi128ESI_Li1EEELSK_1ELSL_2ELSM_0ESO_EENSQ_ISW_dNSD_40RowMajorTensorOpMultiplicandCongruous64bELi0ESZ_Li8EEELSV_0EdSE_NS4_9MmaPolicyINS1_4warp11MmaTensorOpINS6_ILi16ELi16ELi16EEEdSR_dS11_dSE_NS14_17MmaTensorOpPolicyINST_3MmaINS6_ILi8ELi8ELi4EEELi32EdSE_dNSD_11ColumnMajorEdSE_NST_13OpMultiplyAddEEENSB_ILi1ELi1EEEEELi1ELb0EbEENSB_ILi0ELi0EEES1G_Li1EEELi3ELNS1_23SharedMemoryClearOptionE1EbEENS_8epilogue11threadblock8EpilogueIS7_S1F_Li1ENS1L_22PredicatedTileIteratorINS1L_26OutputTileOptimalThreadMapINS1L_15OutputTileShapeILi32ELi8ELi2ELi1ELi1EEENS1P_ILi1ELi2ELi1ELi1ELi2EEELi128ELi1ELi64EEEdLb0ENSD_9NoPermuteELb1EEENS1K_4warp24FragmentIteratorTensorOpIS16_S19_dNSN_IdLi2ELb1EEESE_EENS1V_20TileIteratorTensorOpIS16_S19_dSE_EENS1L_18SharedLoadIteratorINS1S_18CompactedThreadMapEdLi8EEENS1K_6thread17LinearCombinationIdLi1EddLNS24_9ScaleType4KindE0ELNS_15FloatRoundStyleE2EdEENSB_ILi0ELi4EEELi1ELi1EEENS4_30GemmIdentityThreadblockSwizzleILi1EEELSK_1ELSL_2ELSM_0EEEEEvNT_6ParamsE,"aw",@nobits
	.sectionflags	@""
	.align	16
	.zero		1024


//--------------------- .nv.shared.reserved.0     --------------------------
	.section	.nv.shared.reserved.0,"aw",@nobits
	.weak		__nv_reservedSMEM_offset_0_alias
	.size		__nv_reservedSMEM_offset_0_alias, 0, 64
	.other		__nv_reservedSMEM_offset_0_alias,@"STO_CUDA_RESERVED_SHARED STV_DEFAULT"
__nv_reservedSMEM_offset_0_alias:
	.zero		0
	.zero		64


//--------------------- .nv.global                --------------------------
	.section	.nv.global,"aw",@nobits
.nv.global:
	.type		_ZN39_INTERNAL_a5f46a10_4_k_cu_1e1781d7_34104cute1_E,@object
	.size		_ZN39_INTERNAL_a5f46a10_4_k_cu_1e1781d7_34104cute1_E,(_ZN39_INTERNAL_a5f46a10_4_k_cu_1e1781d7_34104cuda3std3__45__cpo6cbeginE - _ZN39_INTERNAL_a5f46a10_4_k_cu_1e1781d7_34104cute1_E)
_ZN39_INTERNAL_a5f46a10_4_k_cu_1e1781d7_34104cute1_E:
	.zero		1
	.type		_ZN39_INTERNAL_a5f46a10_4_k_cu_1e1781d7_34104cuda3std3__45__cpo6cbeginE,@object
	.size		_ZN39_INTERNAL_a5f46a10_4_k_cu_1e1781d7_34104cuda3std3__45__cpo6cbeginE,(_ZN39_INTERNAL_a5f46a10_4_k_cu_1e1781d7_34104cuda3std3__48in_placeE - _ZN39_INTERNAL_a5f46a10_4_k_cu_1e1781d7_34104cuda3std3__45__cpo6cbeginE)
_ZN39_INTERNAL_a5f46a10_4_k_cu_1e1781d7_34104cuda3std3__45__cpo6cbeginE:
	.zero		1
	.type		_ZN39_INTERNAL_a5f46a10_4_k_cu_1e1781d7_34104cuda3std3__48in_placeE,@object
	.size		_ZN39_INTERNAL_a5f46a10_4_k_cu_1e1781d7_34104cuda3std3__48in_placeE,(_ZN39_INTERNAL_a5f46a10_4_k_cu_1e1781d7_34104cuda3std6ranges3__45__cpo9iter_moveE - _ZN39_INTERNAL_a5f46a10_4_k_cu_1e1781d7_34104cuda3std3__48in_placeE)
_ZN39_INTERNAL_a5f46a10_4_k_cu_1e1781d7_34104cuda3std3__48in_placeE:
	.zero		1
	.type		_ZN39_INTERNAL_a5f46a10_4_k_cu_1e1781d7_34104cuda3std6ranges3__45__cpo9iter_moveE,@object
	.size		_ZN39_INTERNAL_a5f46a10_4_k_cu_1e1781d7_34104cuda3std6ranges3__45__cpo9iter_moveE,(_ZN39_INTERNAL_a5f46a10_4_k_cu_1e1781d7_34104cuda3std3__45__cpo5beginE - _ZN39_INTERNAL_a5f46a10_4_k_cu_1e1781d7_34104cuda3std6ranges3__45__cpo9iter_moveE)
_ZN39_INTERNAL_a5f46a10_4_k_cu_1e1781d7_34104cuda3std6ranges3__45__cpo9iter_moveE:
	.zero		1
	.type		_ZN39_INTERNAL_a5f46a10_4_k_cu_1e1781d7_34104cuda3std3__45__cpo5beginE,@object
	.size		_ZN39_INTERNAL_a5f46a10_4_k_cu_1e1781d7_34104cuda3std3__45__cpo5beginE,(_ZN39_INTERNAL_a5f46a10_4_k_cu_1e1781d7_34104cuda3std3__441_GLOBAL__N__a5f46a10_4_k_cu_1e1781d7_34106ignoreE - _ZN39_INTERNAL_a5f46a10_4_k_cu_1e1781d7_34104cuda3std3__45__cpo5beginE)
_ZN39_INTERNAL_a5f46a10_4_k_cu_1e1781d7_34104cuda3std3__45__cpo5beginE:
	.zero		1
	.type		_ZN39_INTERNAL_a5f46a10_4_k_cu_1e1781d7_34104cuda3std3__441_GLOBAL__N__a5f46a10_4_k_cu_1e1781d7_34106ignoreE,@object
	.size		_ZN39_INTERNAL_a5f46a10_4_k_cu_1e1781d7_34104cuda3std3__441_GLOBAL__N__a5f46a10_4_k_cu_1e1781d7_34106ignoreE,(_ZN39_INTERNAL_a5f46a10_4_k_cu_1e1781d7_34104cute7productE - _ZN39_INTERNAL_a5f46a10_4_k_cu_1e1781d7_34104cuda3std3__441_GLOBAL__N__a5f46a10_4_k_cu_1e1781d7_34106ignoreE)
_ZN39_INTERNAL_a5f46a10_4_k_cu_1e1781d7_34104cuda3std3__441_GLOBAL__N__a5f46a10_4_k_cu_1e1781d7_34106ignoreE:
	.zero		1
	.type		_ZN39_INTERNAL_a5f46a10_4_k_cu_1e1781d7_34104cute7productE,@object
	.size		_ZN39_INTERNAL_a5f46a10_4_k_cu_1e1781d7_34104cute7productE,(_ZN39_INTERNAL_a5f46a10_4_k_cu_1e1781d7_34104cuda3std3__45__cpo3endE - _ZN39_INTERNAL_a5f46a10_4_k_cu_1e1781d7_34104cute7productE)
_ZN39_INTERNAL_a5f46a10_4_k_cu_1e1781d7_34104cute7productE:
	.zero		1
	.type		_ZN39_INTERNAL_a5f46a10_4_k_cu_1e1781d7_34104cuda3std3__45__cpo3endE,@object
	.size		_ZN39_INTERNAL_a5f46a10_4_k_cu_1e1781d7_34104cuda3std3__45__cpo3endE,(_ZN39_INTERNAL_a5f46a10_4_k_cu_1e1781d7_34104cuda3std3__419piecewise_constructE - _ZN39_INTERNAL_a5f46a10_4_k_cu_1e1781d7_34104cuda3std3__45__cpo3endE)
_ZN39_INTERNAL_a5f46a10_4_k_cu_1e1781d7_34104cuda3std3__45__cpo3endE:
	.zero		1
	.type		_ZN39_INTERNAL_a5f46a10_4_k_cu_1e1781d7_34104cuda3std3__419piecewise_constructE,@object
	.size		_ZN39_INTERNAL_a5f46a10_4_k_cu_1e1781d7_34104cuda3std3__419piecewise_constructE,(_ZN39_INTERNAL_a5f46a10_4_k_cu_1e1781d7_34104cuda3std3__45__cpo4cendE - _ZN39_INTERNAL_a5f46a10_4_k_cu_1e1781d7_34104cuda3std3__419piecewise_constructE)
_ZN39_INTERNAL_a5f46a10_4_k_cu_1e1781d7_34104cuda3std3__419piecewise_constructE:
	.zero		1
	.type		_ZN39_INTERNAL_a5f46a10_4_k_cu_1e1781d7_34104cuda3std3__45__cpo4cendE,@object
	.size		_ZN39_INTERNAL_a5f46a10_4_k_cu_1e1781d7_34104cuda3std3__45__cpo4cendE,(_ZN39_INTERNAL_a5f46a10_4_k_cu_1e1781d7_34104cuda3std6ranges3__45__cpo4swapE - _ZN39_INTERNAL_a5f46a10_4_k_cu_1e1781d7_34104cuda3std3__45__cpo4cendE)
_ZN39_INTERNAL_a5f46a10_4_k_cu_1e1781d7_34104cuda3std3__45__cpo4cendE:
	.zero		1
	.type		_ZN39_INTERNAL_a5f46a10_4_k_cu_1e1781d7_34104cuda3std6ranges3__45__cpo4swapE,@object
	.size		_ZN39_INTERNAL_a5f46a10_4_k_cu_1e1781d7_34104cuda3std6ranges3__45__cpo4swapE,(.L_7 - _ZN39_INTERNAL_a5f46a10_4_k_cu_1e1781d7_34104cuda3std6ranges3__45__cpo4swapE)
_ZN39_INTERNAL_a5f46a10_4_k_cu_1e1781d7_34104cuda3std6ranges3__45__cpo4swapE:
	.zero		1
.L_7:


//--------------------- .nv.constant0._ZN7cutlass6KernelINS_4gemm6kernel13TrmmUniversalINS1_11threadblock13MmaMultistageINS1_9GemmShapeILi32ELi32ELi16EEENS_9transform11threadblock44PredicatedTileAccessIteratorTriangularMatrixINS_11MatrixShapeILi32ELi16EEEdNS_6layout8RowMajorELi1ENS8_29PitchLinearWarpRakedThreadMapINS_16PitchLinearShapeILi16ELi32EEELi128ENSG_ILi16ELi2EEELi1EEELNS_8SideModeE1ELNS_8FillModeE0ELNS_8DiagTypeE3ENS_5ArrayIdLi1ELb1EEEEENS9_25RegularTileAccessIteratorISC_dNSD_40RowMajorTensorOpMultiplicand64bCrosswiseELi1ESJ_Li8EEELNS_4arch14CacheOperation4KindE0ENSA_INSB_ILi16ELi32EEEdSE_Li0ENS8_31PitchLinearWarpStripedThreadMapINSG_ILi32ELi16EEELi128ESI_Li1EEELSK_1ELSL_2ELSM_0ESO_EENSQ_ISW_dNSD_40RowMajorTensorOpMultiplicandCongruous64bELi0ESZ_Li8EEELSV_0EdSE_NS4_9MmaPolicyINS1_4warp11MmaTensorOpINS6_ILi16ELi16ELi16EEEdSR_dS11_dSE_NS14_17MmaTensorOpPolicyINST_3MmaINS6_ILi8ELi8ELi4EEELi32EdSE_dNSD_11ColumnMajorEdSE_NST_13OpMultiplyAddEEENSB_ILi1ELi1EEEEELi1ELb0EbEENSB_ILi0ELi0EEES1G_Li1EEELi3ELNS1_23SharedMemoryClearOptionE1EbEENS_8epilogue11threadblock8EpilogueIS7_S1F_Li1ENS1L_22PredicatedTileIteratorINS1L_26OutputTileOptimalThreadMapINS1L_15OutputTileShapeILi32ELi8ELi2ELi1ELi1EEENS1P_ILi1ELi2ELi1ELi1ELi2EEELi128ELi1ELi64EEEdLb0ENSD_9NoPermuteELb1EEENS1K_4warp24FragmentIteratorTensorOpIS16_S19_dNSN_IdLi2ELb1EEESE_EENS1V_20TileIteratorTensorOpIS16_S19_dSE_EENS1L_18SharedLoadIteratorINS1S_18CompactedThreadMapEdLi8EEENS1K_6thread17LinearCombinationIdLi1EddLNS24_9ScaleType4KindE0ELNS_15FloatRoundStyleE2EdEENSB_ILi0ELi4EEELi1ELi1EEENS4_30GemmIdentityThreadblockSwizzleILi1EEELSK_1ELSL_2ELSM_0EEEEEvNT_6ParamsE --------------------------
	.section	.nv.constant0._ZN7cutlass6KernelINS_4gemm6kernel13TrmmUniversalINS1_11threadblock13MmaMultistageINS1_9GemmShapeILi32ELi32ELi16EEENS_9transform11threadblock44PredicatedTileAccessIteratorTriangularMatrixINS_11MatrixShapeILi32ELi16EEEdNS_6layout8RowMajorELi1ENS8_29PitchLinearWarpRakedThreadMapINS_16PitchLinearShapeILi16ELi32EEELi128ENSG_ILi16ELi2EEELi1EEELNS_8SideModeE1ELNS_8FillModeE0ELNS_8DiagTypeE3ENS_5ArrayIdLi1ELb1EEEEENS9_25RegularTileAccessIteratorISC_dNSD_40RowMajorTensorOpMultiplicand64bCrosswiseELi1ESJ_Li8EEELNS_4arch14CacheOperation4KindE0ENSA_INSB_ILi16ELi32EEEdSE_Li0ENS8_31PitchLinearWarpStripedThreadMapINSG_ILi32ELi16EEELi128ESI_Li1EEELSK_1ELSL_2ELSM_0ESO_EENSQ_ISW_dNSD_40RowMajorTensorOpMultiplicandCongruous64bELi0ESZ_Li8EEELSV_0EdSE_NS4_9MmaPolicyINS1_4warp11MmaTensorOpINS6_ILi16ELi16ELi16EEEdSR_dS11_dSE_NS14_17MmaTensorOpPolicyINST_3MmaINS6_ILi8ELi8ELi4EEELi32EdSE_dNSD_11ColumnMajorEdSE_NST_13OpMultiplyAddEEENSB_ILi1ELi1EEEEELi1ELb0EbEENSB_ILi0ELi0EEES1G_Li1EEELi3ELNS1_23SharedMemoryClearOptionE1EbEENS_8epilogue11threadblock8EpilogueIS7_S1F_Li1ENS1L_22PredicatedTileIteratorINS1L_26OutputTileOptimalThreadMapINS1L_15OutputTileShapeILi32ELi8ELi2ELi1ELi1EEENS1P_ILi1ELi2ELi1ELi1ELi2EEELi128ELi1ELi64EEEdLb0ENSD_9NoPermuteELb1EEENS1K_4warp24FragmentIteratorTensorOpIS16_S19_dNSN_IdLi2ELb1EEESE_EENS1V_20TileIteratorTensorOpIS16_S19_dSE_EENS1L_18SharedLoadIteratorINS1S_18CompactedThreadMapEdLi8EEENS1K_6thread17LinearCombinationIdLi1EddLNS24_9ScaleType4KindE0ELNS_15FloatRoundStyleE2EdEENSB_ILi0ELi4EEELi1ELi1EEENS4_30GemmIdentityThreadblockSwizzleILi1EEELSK_1ELSL_2ELSM_0EEEEEvNT_6ParamsE,"a",@progbits
	.sectionflags	@""
	.align	4
.nv.constant0._ZN7cutlass6KernelINS_4gemm6kernel13TrmmUniversalINS1_11threadblock13MmaMultistageINS1_9GemmShapeILi32ELi32ELi16EEENS_9transform11threadblock44PredicatedTileAccessIteratorTriangularMatrixINS_11MatrixShapeILi32ELi16EEEdNS_6layout8RowMajorELi1ENS8_29PitchLinearWarpRakedThreadMapINS_16PitchLinearShapeILi16ELi32EEELi128ENSG_ILi16ELi2EEELi1EEELNS_8SideModeE1ELNS_8FillModeE0ELNS_8DiagTypeE3ENS_5ArrayIdLi1ELb1EEEEENS9_25RegularTileAccessIteratorISC_dNSD_40RowMajorTensorOpMultiplicand64bCrosswiseELi1ESJ_Li8EEELNS_4arch14CacheOperation4KindE0ENSA_INSB_ILi16ELi32EEEdSE_Li0ENS8_31PitchLinearWarpStripedThreadMapINSG_ILi32ELi16EEELi128ESI_Li1EEELSK_1ELSL_2ELSM_0ESO_EENSQ_ISW_dNSD_40RowMajorTensorOpMultiplicandCongruous64bELi0ESZ_Li8EEELSV_0EdSE_NS4_9MmaPolicyINS1_4warp11MmaTensorOpINS6_ILi16ELi16ELi16EEEdSR_dS11_dSE_NS14_17MmaTensorOpPolicyINST_3MmaINS6_ILi8ELi8ELi4EEELi32EdSE_dNSD_11ColumnMajorEdSE_NST_13OpMultiplyAddEEENSB_ILi1ELi1EEEEELi1ELb0EbEENSB_ILi0ELi0EEES1G_Li1EEELi3ELNS1_23SharedMemoryClearOptionE1EbEENS_8epilogue11threadblock8EpilogueIS7_S1F_Li1ENS1L_22PredicatedTileIteratorINS1L_26OutputTileOptimalThreadMapINS1L_15OutputTileShapeILi32ELi8ELi2ELi1ELi1EEENS1P_ILi1ELi2ELi1ELi1ELi2EEELi128ELi1ELi64EEEdLb0ENSD_9NoPermuteELb1EEENS1K_4warp24FragmentIteratorTensorOpIS16_S19_dNSN_IdLi2ELb1EEESE_EENS1V_20TileIteratorTensorOpIS16_S19_dSE_EENS1L_18SharedLoadIteratorINS1S_18CompactedThreadMapEdLi8EEENS1K_6thread17LinearCombinationIdLi1EddLNS24_9ScaleType4KindE0ELNS_15FloatRoundStyleE2EdEENSB_ILi0ELi4EEELi1ELi1EEENS4_30GemmIdentityThreadblockSwizzleILi1EEELSK_1ELSL_2ELSM_0EEEEEvNT_6ParamsE:
	.zero		1192


//--------------------- SYMBOLS --------------------------

	.type		.nv.reservedSmem.offset0,@object
	.size		.nv.reservedSmem.offset0,0x4
	.type		.nv.reservedSmem.cap,@object
	.size		.nv.reservedSmem.cap,0x4
